// auto-generated by cutlass_sweep.gemm — config: {"arch": "sm_90", "cluster_m": 1, "cluster_n": 1, "dtype": "e5m2", "dtype_b": "e5m2", "layout": "nt", "stages": 7, "tile_k": 128, "tile_m": 64, "tile_n": 128}
#include "cutlass/cutlass.h"
#include "cutlass/gemm/collective/collective_builder.hpp"
#include "cutlass/gemm/device/gemm_universal_adapter.h"
#include "cutlass/gemm/kernel/gemm_universal.hpp"
#include "cutlass/epilogue/collective/collective_builder.hpp"

using ElemA = cutlass::float_e5m2_t;
using ElemB = cutlass::float_e5m2_t;
using ElemCD = cutlass::float_e5m2_t;
using Acc  = float;
using TileShape    = cute::Shape<cute::_64, cute::_128, cute::_128>;
using ClusterShape = cute::Shape<cute::_1, cute::_1, cute::_1>;

using CollectiveEpilogue = typename cutlass::epilogue::collective::CollectiveBuilder<
    cutlass::arch::Sm90, cutlass::arch::OpClassTensorOp,
    TileShape, ClusterShape,
    cutlass::epilogue::collective::EpilogueTileAuto,
    Acc, Acc,
    ElemCD, cutlass::layout::RowMajor, 128 / cutlass::sizeof_bits<ElemCD>::value,
    ElemCD, cutlass::layout::RowMajor, 128 / cutlass::sizeof_bits<ElemCD>::value,
    cutlass::epilogue::collective::EpilogueScheduleAuto
  >::CollectiveOp;

using CollectiveMainloop = typename cutlass::gemm::collective::CollectiveBuilder<
    cutlass::arch::Sm90, cutlass::arch::OpClassTensorOp,
    ElemA, cutlass::layout::RowMajor, 128 / cutlass::sizeof_bits<ElemA>::value,
    ElemB, cutlass::layout::ColumnMajor, 128 / cutlass::sizeof_bits<ElemB>::value,
    Acc,
    TileShape, ClusterShape,
    cutlass::gemm::collective::StageCount<7>,
    cutlass::gemm::collective::KernelScheduleAuto
  >::CollectiveOp;

using GemmKernel = cutlass::gemm::kernel::GemmUniversal<
    cute::Shape<int,int,int,int>,
    CollectiveMainloop,
    CollectiveEpilogue
>;
using Gemm = cutlass::gemm::device::GemmUniversalAdapter<GemmKernel>;

// Force the device kernel symbol into the cubin without needing a host main.
auto* _anchor = &cutlass::device_kernel<GemmKernel>;


// ===== COMPILED SASS (sm_90a) =====

	.target	sm_90a

	.elftype	@"ET_EXEC"


//--------------------- .note.nv.tkinfo           --------------------------
	.section	.note.nv.tkinfo,"",@"SHT_NOTE"
	.sectionflags	@"SHF_NOTE_NV_TKINFO"
	.tkinfo
        /*0018*/ 	.word	0x00000002
        /*0030*/ 	.string	""
        /*0030*/ 	.string	"ptxas"
        /*0030*/ 	.string	"Cuda compilation tools, release 13.0, V13.0.88"
        /*0030*/ 	.string	"Build cuda_13.0.r13.0/compiler.36424714_0"
        /*0030*/ 	.string	"-arch sm_90a -m 64 "



//--------------------- .note.nv.cuinfo           --------------------------
	.section	.note.nv.cuinfo,"",@"SHT_NOTE"
	.sectionflags	@"SHF_NOTE_NV_CUINFO"
        /*0018*/ 	.short	0x0002
        /*001a*/ 	.short	0x005a
        /*001c*/ 	.short	0x0082
	.zero		2


//--------------------- .nv.info                  --------------------------
	.section	.nv.info,"",@"SHT_CUDA_INFO"
	.align	4


	//----- nvinfo : EIATTR_REGCOUNT
	.align		4
        /*0000*/ 	.byte	0x04, 0x2f
        /*0002*/ 	.short	(.L_12 - .L_11)
	.align		4
.L_11:
        /*0004*/ 	.word	index@(_ZN7cutlass13device_kernelINS_4gemm6kernel13GemmUniversalIN4cute5tupleIJiiiiEEENS1_10collective13CollectiveMmaINS1_37MainloopSm90TmaGmmaWarpSpecializedFP8ILi7ENS5_IJNS4_1CILi1EEESB_SB_EEENS1_32KernelTmaWarpSpecializedPingpongEEENS5_IJNSA_ILi64EEENSA_ILi128EEESG_EEENS_12float_e5m2_tENS5_IJlSB_lEEESI_SJ_NS4_8TiledMMAINS4_8MMA_AtomIJNS4_4SM904GMMA31MMA_64x128x32_F32E5M2E5M2_SS_TNILNSN_7ScaleInE1ELSP_1EEEEEENS4_6LayoutISC_NS5_IJNSA_ILi0EEEST_ST_EEEEENS5_IJNS4_10UnderscoreESW_SW_EEEEENS4_13SM90_TMA_LOADENS4_14ComposedLayoutINS4_7SwizzleILi3ELi4ELi3EEENS4_18smem_ptr_flag_bitsILi8EEENSS_INS5_IJNSA_ILi8EEESG_EEENS5_IJSG_SB_EEEEEEEvNS4_8identityESZ_S19_vS1A_EENS_8epilogue10collective6detail29Sm90TmaWarpSpecializedAdapterINS1D_15DefaultEpilogueISI_SJ_SJ_NS1C_6thread17LinearCombinationISI_Li1EffLNS1H_9ScaleType4KindE0ELNS_15FloatRoundStyleE2ESI_EENS1_15EpilogueDefaultEEEEEvvEEEEvNT_6ParamsE)
        /*0008*/ 	.word	0x000000a8


	//----- nvinfo : EIATTR_FRAME_SIZE
	.align		4
.L_12:
        /*000c*/ 	.byte	0x04, 0x11
        /*000e*/ 	.short	(.L_14 - .L_13)
	.align		4
.L_13:
        /*0010*/ 	.word	index@(_ZN7cutlass13device_kernelINS_4gemm6kernel13GemmUniversalIN4cute5tupleIJiiiiEEENS1_10collective13CollectiveMmaINS1_37MainloopSm90TmaGmmaWarpSpecializedFP8ILi7ENS5_IJNS4_1CILi1EEESB_SB_EEENS1_32KernelTmaWarpSpecializedPingpongEEENS5_IJNSA_ILi64EEENSA_ILi128EEESG_EEENS_12float_e5m2_tENS5_IJlSB_lEEESI_SJ_NS4_8TiledMMAINS4_8MMA_AtomIJNS4_4SM904GMMA31MMA_64x128x32_F32E5M2E5M2_SS_TNILNSN_7ScaleInE1ELSP_1EEEEEENS4_6LayoutISC_NS5_IJNSA_ILi0EEEST_ST_EEEEENS5_IJNS4_10UnderscoreESW_SW_EEEEENS4_13SM90_TMA_LOADENS4_14ComposedLayoutINS4_7SwizzleILi3ELi4ELi3EEENS4_18smem_ptr_flag_bitsILi8EEENSS_INS5_IJNSA_ILi8EEESG_EEENS5_IJSG_SB_EEEEEEEvNS4_8identityESZ_S19_vS1A_EENS_8epilogue10collective6detail29Sm90TmaWarpSpecializedAdapterINS1D_15DefaultEpilogueISI_SJ_SJ_NS1C_6thread17LinearCombinationISI_Li1EffLNS1H_9ScaleType4KindE0ELNS_15FloatRoundStyleE2ESI_EENS1_15EpilogueDefaultEEEEEvvEEEEvNT_6ParamsE)
        /*0014*/ 	.word	0x00000000


	//----- nvinfo : EIATTR_MIN_STACK_SIZE
	.align		4
.L_14:
        /*0018*/ 	.byte	0x04, 0x12
        /*001a*/ 	.short	(.L_16 - .L_15)
	.align		4
.L_15:
        /*001c*/ 	.word	index@(_ZN7cutlass13device_kernelINS_4gemm6kernel13GemmUniversalIN4cute5tupleIJiiiiEEENS1_10collective13CollectiveMmaINS1_37MainloopSm90TmaGmmaWarpSpecializedFP8ILi7ENS5_IJNS4_1CILi1EEESB_SB_EEENS1_32KernelTmaWarpSpecializedPingpongEEENS5_IJNSA_ILi64EEENSA_ILi128EEESG_EEENS_12float_e5m2_tENS5_IJlSB_lEEESI_SJ_NS4_8TiledMMAINS4_8MMA_AtomIJNS4_4SM904GMMA31MMA_64x128x32_F32E5M2E5M2_SS_TNILNSN_7ScaleInE1ELSP_1EEEEEENS4_6LayoutISC_NS5_IJNSA_ILi0EEEST_ST_EEEEENS5_IJNS4_10UnderscoreESW_SW_EEEEENS4_13SM90_TMA_LOADENS4_14ComposedLayoutINS4_7SwizzleILi3ELi4ELi3EEENS4_18smem_ptr_flag_bitsILi8EEENSS_INS5_IJNSA_ILi8EEESG_EEENS5_IJSG_SB_EEEEEEEvNS4_8identityESZ_S19_vS1A_EENS_8epilogue10collective6detail29Sm90TmaWarpSpecializedAdapterINS1D_15DefaultEpilogueISI_SJ_SJ_NS1C_6thread17LinearCombinationISI_Li1EffLNS1H_9ScaleType4KindE0ELNS_15FloatRoundStyleE2ESI_EENS1_15EpilogueDefaultEEEEEvvEEEEvNT_6ParamsE)
        /*0020*/ 	.word	0x00000000
.L_16:


//--------------------- .nv.compat                --------------------------
	.section	.nv.compat,"",@"SHT_CUDA_COMPAT_INFO"
	.align	4
        /*0000*/ 	.byte	0x02, 0x09, 0x01, 0x00, 0x02, 0x02, 0x04, 0x00, 0x02, 0x05, 0x05, 0x00, 0x03, 0x07, 0x01, 0x01
        /*0010*/ 	.byte	0x02, 0x03, 0x01, 0x00, 0x02, 0x06, 0x01, 0x00, 0x04, 0x0b, 0x08, 0x00, 0x00, 0x00, 0x00, 0x00
        /*0020*/ 	.byte	0x00, 0x00, 0x00, 0x00


//--------------------- .nv.info._ZN7cutlass13device_kernelINS_4gemm6kernel13GemmUniversalIN4cute5tupleIJiiiiEEENS1_10collective13CollectiveMmaINS1_37MainloopSm90TmaGmmaWarpSpecializedFP8ILi7ENS5_IJNS4_1CILi1EEESB_SB_EEENS1_32KernelTmaWarpSpecializedPingpongEEENS5_IJNSA_ILi64EEENSA_ILi128EEESG_EEENS_12float_e5m2_tENS5_IJlSB_lEEESI_SJ_NS4_8TiledMMAINS4_8MMA_AtomIJNS4_4SM904GMMA31MMA_64x128x32_F32E5M2E5M2_SS_TNILNSN_7ScaleInE1ELSP_1EEEEEENS4_6LayoutISC_NS5_IJNSA_ILi0EEEST_ST_EEEEENS5_IJNS4_10UnderscoreESW_SW_EEEEENS4_13SM90_TMA_LOADENS4_14ComposedLayoutINS4_7SwizzleILi3ELi4ELi3EEENS4_18smem_ptr_flag_bitsILi8EEENSS_INS5_IJNSA_ILi8EEESG_EEENS5_IJSG_SB_EEEEEEEvNS4_8identityESZ_S19_vS1A_EENS_8epilogue10collective6detail29Sm90TmaWarpSpecializedAdapterINS1D_15DefaultEpilogueISI_SJ_SJ_NS1C_6thread17LinearCombinationISI_Li1EffLNS1H_9ScaleType4KindE0ELNS_15FloatRoundStyleE2ESI_EENS1_15EpilogueDefaultEEEEEvvEEEEvNT_6ParamsE --------------------------
	.section	.nv.info._ZN7cutlass13device_kernelINS_4gemm6kernel13GemmUniversalIN4cute5tupleIJiiiiEEENS1_10collective13CollectiveMmaINS1_37MainloopSm90TmaGmmaWarpSpecializedFP8ILi7ENS5_IJNS4_1CILi1EEESB_SB_EEENS1_32KernelTmaWarpSpecializedPingpongEEENS5_IJNSA_ILi64EEENSA_ILi128EEESG_EEENS_12float_e5m2_tENS5_IJlSB_lEEESI_SJ_NS4_8TiledMMAINS4_8MMA_AtomIJNS4_4SM904GMMA31MMA_64x128x32_F32E5M2E5M2_SS_TNILNSN_7ScaleInE1ELSP_1EEEEEENS4_6LayoutISC_NS5_IJNSA_ILi0EEEST_ST_EEEEENS5_IJNS4_10UnderscoreESW_SW_EEEEENS4_13SM90_TMA_LOADENS4_14ComposedLayoutINS4_7SwizzleILi3ELi4ELi3EEENS4_18smem_ptr_flag_bitsILi8EEENSS_INS5_IJNSA_ILi8EEESG_EEENS5_IJSG_SB_EEEEEEEvNS4_8identityESZ_S19_vS1A_EENS_8epilogue10collective6detail29Sm90TmaWarpSpecializedAdapterINS1D_15DefaultEpilogueISI_SJ_SJ_NS1C_6thread17LinearCombinationISI_Li1EffLNS1H_9ScaleType4KindE0ELNS_15FloatRoundStyleE2ESI_EENS1_15EpilogueDefaultEEEEEvvEEEEvNT_6ParamsE,"",@"SHT_CUDA_INFO"
	.sectionflags	@""
	.align	4


	//----- nvinfo : EIATTR_CUDA_API_VERSION
	.align		4
        /*0000*/ 	.byte	0x04, 0x37
        /*0002*/ 	.short	(.L_18 - .L_17)
.L_17:
        /*0004*/ 	.word	0x00000082


	//----- nvinfo : EIATTR_KPARAM_INFO
	.align		4
.L_18:
        /*0008*/ 	.byte	0x04, 0x17
        /*000a*/ 	.short	(.L_20 - .L_19)
.L_19:
        /*000c*/ 	.word	0x00000000
        /*0010*/ 	.short	0x0000
        /*0012*/ 	.short	0x0070
        /*0014*/ 	.byte	0x00, 0xf0, 0x01, 0x10


	//----- nvinfo : EIATTR_SPARSE_MMA_MASK
	.align		4
.L_20:
        /*0018*/ 	.byte	0x03, 0x50
        /*001a*/ 	.short	0x0000


	//----- nvinfo : EIATTR_MAXREG_COUNT
	.align		4
        /*001c*/ 	.byte	0x03, 0x1b
        /*001e*/ 	.short	0x00a8


	//----- nvinfo : EIATTR_NUM_BARRIERS
	.align		4
        /*0020*/ 	.byte	0x02, 0x4c
        /*0022*/ 	.byte	0x01
	.zero		1


	//----- nvinfo : EIATTR_MERCURY_ISA_VERSION
	.align		4
        /*0024*/ 	.byte	0x03, 0x5f
        /*0026*/ 	.short	0x0101


	//----- nvinfo : EIATTR_INT_WARP_WIDE_INSTR_OFFSETS
	.align		4
        /*0028*/ 	.byte	0x04, 0x31
        /*002a*/ 	.short	(.L_22 - .L_21)


	//   ....[0]....
.L_21:
        /*002c*/ 	.word	0x00000480


	//   ....[1]....
        /*0030*/ 	.word	0x000004a0


	//   ....[2]....
        /*0034*/ 	.word	0x00000520


	//   ....[3]....
        /*0038*/ 	.word	0x00000530


	//   ....[4]....
        /*003c*/ 	.word	0x00000540


	//   ....[5]....
        /*0040*/ 	.word	0x00000560


	//   ....[6]....
        /*0044*/ 	.word	0x000005e0


	//   ....[7]....
        /*0048*/ 	.word	0x00000600


	//----- nvinfo : EIATTR_COOP_GROUP_MASK_REGIDS
	.align		4
.L_22:
        /*004c*/ 	.byte	0x04, 0x29
        /*004e*/ 	.short	(.L_24 - .L_23)


	//   ....[0]....
.L_23:
        /*0050*/ 	.word	0xffffffff


	//   ....[1]....
        /*0054*/ 	.word	0xffffffff


	//   ....[2]....
        /*0058*/ 	.word	0xffffffff


	//   ....[3]....
        /*005c*/ 	.word	0xffffffff


	//   ....[4]....
        /*0060*/ 	.word	0xffffffff


	//   ....[5]....
        /*0064*/ 	.word	0xffffffff


	//----- nvinfo : EIATTR_COOP_GROUP_INSTR_OFFSETS
	.align		4
.L_24:
        /*0068*/ 	.byte	0x04, 0x28
        /*006a*/ 	.short	(.L_26 - .L_25)


	//   ....[0]....
.L_25:
        /*006c*/ 	.word	0x00000060


	//   ....[1]....
        /*0070*/ 	.word	0x00000070


	//   ....[2]....
        /*0074*/ 	.word	0x00000130


	//   ....[3]....
        /*0078*/ 	.word	0x00000320


	//   ....[4]....
        /*007c*/ 	.word	0x00000360


	//   ....[5]....
        /*0080*/ 	.word	0x000003a0


	//----- nvinfo : EIATTR_REG_RECONFIG
	.align		4
.L_26:
        /*0084*/ 	.byte	0x01, 0x54
	.zero		2


	//----- nvinfo : EIATTR_MBARRIER_INSTR_OFFSETS
	.align		4
        /*0088*/ 	.byte	0x04, 0x39
        /*008a*/ 	.short	(.L_28 - .L_27)


	//   ....[0]....
.L_27:
        /*008c*/ 	.word	0x00000230
        /*0090*/ 	.word	0x000000ff
        /*0094*/ 	.word	0x00000000
        /*0098*/ 	.short	0x0100
        /*009a*/ 	.byte	0x08
	.zero		1


	//   ....[1]....
        /*009c*/ 	.word	0x00000240
        /*00a0*/ 	.word	0x000000ff
        /*00a4*/ 	.word	0x00000038
        /*00a8*/ 	.short	0x0100
        /*00aa*/ 	.byte	0x08
	.zero		1


	//   ....[2]....
        /*00ac*/ 	.word	0x00000250
        /*00b0*/ 	.word	0x000000ff
        /*00b4*/ 	.word	0x00000008
        /*00b8*/ 	.short	0x0100
        /*00ba*/ 	.byte	0x08
	.zero		1


	//   ....[3]....
        /*00bc*/ 	.word	0x00000260
        /*00c0*/ 	.word	0x000000ff
        /*00c4*/ 	.word	0x00000040
        /*00c8*/ 	.short	0x0100
        /*00ca*/ 	.byte	0x08
	.zero		1


	//   ....[4]....
        /*00cc*/ 	.word	0x00000270
        /*00d0*/ 	.word	0x000000ff
        /*00d4*/ 	.word	0x00000010
        /*00d8*/ 	.short	0x0100
        /*00da*/ 	.byte	0x08
	.zero		1


	//   ....[5]....
        /*00dc*/ 	.word	0x00000280
        /*00e0*/ 	.word	0x000000ff
        /*00e4*/ 	.word	0x00000048
        /*00e8*/ 	.short	0x0100
        /*00ea*/ 	.byte	0x08
	.zero		1


	//   ....[6]....
        /*00ec*/ 	.word	0x00000290
        /*00f0*/ 	.word	0x000000ff
        /*00f4*/ 	.word	0x00000018
        /*00f8*/ 	.short	0x0100
        /*00fa*/ 	.byte	0x08
	.zero		1


	//   ....[7]....
        /*00fc*/ 	.word	0x000002a0
        /*0100*/ 	.word	0x000000ff
        /*0104*/ 	.word	0x00000050
        /*0108*/ 	.short	0x0100
        /*010a*/ 	.byte	0x08
	.zero		1


	//   ....[8]....
        /*010c*/ 	.word	0x000002b0
        /*0110*/ 	.word	0x000000ff
        /*0114*/ 	.word	0x00000020
        /*0118*/ 	.short	0x0100
        /*011a*/ 	.byte	0x08
	.zero		1


	//   ....[9]....
        /*011c*/ 	.word	0x000002c0
        /*0120*/ 	.word	0x000000ff
        /*0124*/ 	.word	0x00000058
        /*0128*/ 	.short	0x0100
        /*012a*/ 	.byte	0x08
	.zero		1


	//   ....[10]....
        /*012c*/ 	.word	0x000002d0
        /*0130*/ 	.word	0x000000ff
        /*0134*/ 	.word	0x00000028
        /*0138*/ 	.short	0x0100
        /*013a*/ 	.byte	0x08
	.zero		1


	//   ....[11]....
        /*013c*/ 	.word	0x000002e0
        /*0140*/ 	.word	0x000000ff
        /*0144*/ 	.word	0x00000060
        /*0148*/ 	.short	0x0100
        /*014a*/ 	.byte	0x08
	.zero		1


	//   ....[12]....
        /*014c*/ 	.word	0x000002f0
        /*0150*/ 	.word	0x000000ff
        /*0154*/ 	.word	0x00000030
        /*0158*/ 	.short	0x0100
        /*015a*/ 	.byte	0x08
	.zero		1


	//   ....[13]....
        /*015c*/ 	.word	0x00000300
        /*0160*/ 	.word	0x000000ff
        /*0164*/ 	.word	0x00000068
        /*0168*/ 	.short	0x0100
        /*016a*/ 	.byte	0x08
	.zero		1


	//   ....[14]....
        /*016c*/ 	.word	0x00000630
        /*0170*/ 	.word	0x000000ff
        /*0174*/ 	.word	0x000000a0
        /*0178*/ 	.short	0x0100
        /*017a*/ 	.byte	0x08
	.zero		1


	//   ....[15]....
        /*017c*/ 	.word	0x00000680
        /*0180*/ 	.word	0x000000ff
        /*0184*/ 	.word	0x000000a8
        /*0188*/ 	.short	0x0100
        /*018a*/ 	.byte	0x08
	.zero		1


	//   ....[16]....
        /*018c*/ 	.word	0x000006a0
        /*0190*/ 	.word	0x000000ff
        /*0194*/ 	.word	0x00000080
        /*0198*/ 	.short	0x0100
        /*019a*/ 	.byte	0x09
	.zero		1


	//   ....[17]....
        /*019c*/ 	.word	0x000006b0
        /*01a0*/ 	.word	0x000000ff
        /*01a4*/ 	.word	0x00000088
        /*01a8*/ 	.short	0x0100
        /*01aa*/ 	.byte	0x09
	.zero		1


	//   ....[18]....
        /*01ac*/ 	.word	0x000006c0
        /*01b0*/ 	.word	0x000000ff
        /*01b4*/ 	.word	0x00000090
        /*01b8*/ 	.short	0x0100
        /*01ba*/ 	.byte	0x09
	.zero		1


	//   ....[19]....
        /*01bc*/ 	.word	0x000006d0
        /*01c0*/ 	.word	0x000000ff
        /*01c4*/ 	.word	0x00000098
        /*01c8*/ 	.short	0x0100
        /*01ca*/ 	.byte	0x09
	.zero		1


	//   ....[20]....
        /*01cc*/ 	.word	0x000014a0
        /*01d0*/ 	.word	0x000000ff
        /*01d4*/ 	.word	0xfffffff8
        /*01d8*/ 	.short	0x010a
        /*01da*/ 	.byte	0x0b
	.zero		1


	//   ....[21]....
        /*01dc*/ 	.word	0x00001980
        /*01e0*/ 	.word	0x000000ff
        /*01e4*/ 	.word	0x00000000
        /*01e8*/ 	.short	0x010a
        /*01ea*/ 	.byte	0x06
	.zero		1


	//   ....[22]....
        /*01ec*/ 	.word	0x000019c0
        /*01f0*/ 	.word	0x000000ff
        /*01f4*/ 	.word	0x00000000
        /*01f8*/ 	.short	0x010a
        /*01fa*/ 	.byte	0x06
	.zero		1


	//   ....[23]....
        /*01fc*/ 	.word	0x00002380
        /*0200*/ 	.word	0x000000ff
        /*0204*/ 	.word	0x00000000
        /*0208*/ 	.short	0x010a
        /*020a*/ 	.byte	0x10
	.zero		1


	//   ....[24]....
        /*020c*/ 	.word	0x000023c0
        /*0210*/ 	.word	0x000000ff
        /*0214*/ 	.word	0x00000000
        /*0218*/ 	.short	0x010a
        /*021a*/ 	.byte	0x10
	.zero		1


	//   ....[25]....
        /*021c*/ 	.word	0x00002ae0
        /*0220*/ 	.word	0x000000ff
        /*0224*/ 	.word	0x00000000
        /*0228*/ 	.short	0x0101
        /*022a*/ 	.byte	0x08
	.zero		1


	//   ....[26]....
        /*022c*/ 	.word	0x00003050
        /*0230*/ 	.word	0x00000011
        /*0234*/ 	.word	0x00000000
        /*0238*/ 	.short	0x0101
        /*023a*/ 	.byte	0x16
	.zero		1


	//   ....[27]....
        /*023c*/ 	.word	0x00003150
        /*0240*/ 	.word	0x000000ff
        /*0244*/ 	.word	0x00000000
        /*0248*/ 	.short	0x0101
        /*024a*/ 	.byte	0x06
	.zero		1


	//   ....[28]....
        /*024c*/ 	.word	0x00003200
        /*0250*/ 	.word	0x000000ff
        /*0254*/ 	.word	0x00000008
        /*0258*/ 	.short	0x010a
        /*025a*/ 	.byte	0x0b
	.zero		1


	//   ....[29]....
        /*025c*/ 	.word	0x00007ac0
        /*0260*/ 	.word	0x00000004
        /*0264*/ 	.word	0x00000000
        /*0268*/ 	.short	0x0101
        /*026a*/ 	.byte	0x16
	.zero		1


	//   ....[30]....
        /*026c*/ 	.word	0x000083a0
        /*0270*/ 	.word	0x00000013
        /*0274*/ 	.word	0x00000038
        /*0278*/ 	.short	0x010a
        /*027a*/ 	.byte	0x3f
	.zero		1


	//   ....[31]....
        /*027c*/ 	.word	0x00008780
        /*0280*/ 	.word	0x0000000a
        /*0284*/ 	.word	0x000000a8
        /*0288*/ 	.short	0x0101
        /*028a*/ 	.byte	0x3f
	.zero		1


	//   ....[32]....
        /*028c*/ 	.word	0x00008e90
        /*0290*/ 	.word	0x00000005
        /*0294*/ 	.word	0x00000000
        /*0298*/ 	.short	0x010a
        /*029a*/ 	.byte	0x3f
	.zero		1


	//   ....[33]....
        /*029c*/ 	.word	0x00008f10
        /*02a0*/ 	.word	0x00000007
        /*02a4*/ 	.word	0x00000000
        /*02a8*/ 	.short	0x010a
        /*02aa*/ 	.byte	0x3f
	.zero		1


	//   ....[34]....
        /*02ac*/ 	.word	0x00008fa0
        /*02b0*/ 	.word	0x00000006
        /*02b4*/ 	.word	0x00000000
        /*02b8*/ 	.short	0x010a
        /*02ba*/ 	.byte	0x3f
	.zero		1


	//   ....[35]....
        /*02bc*/ 	.word	0x00009030
        /*02c0*/ 	.word	0x00000009
        /*02c4*/ 	.word	0x00000000
        /*02c8*/ 	.short	0x010a
        /*02ca*/ 	.byte	0x3f
	.zero		1


	//   ....[36]....
        /*02cc*/ 	.word	0x000090c0
        /*02d0*/ 	.word	0x00000008
        /*02d4*/ 	.word	0x00000000
        /*02d8*/ 	.short	0x010a
        /*02da*/ 	.byte	0x3f
	.zero		1


	//   ....[37]....
        /*02dc*/ 	.word	0x00009150
        /*02e0*/ 	.word	0x0000000b
        /*02e4*/ 	.word	0x00000000
        /*02e8*/ 	.short	0x010a
        /*02ea*/ 	.byte	0x3f
	.zero		1


	//   ....[38]....
        /*02ec*/ 	.word	0x000091e0
        /*02f0*/ 	.word	0x00000003
        /*02f4*/ 	.word	0x00000000
        /*02f8*/ 	.short	0x010a
        /*02fa*/ 	.byte	0x3f
	.zero		1


	//   ....[39]....
        /*02fc*/ 	.word	0x00009250
        /*0300*/ 	.word	0x00000011
        /*0304*/ 	.word	0xfffffff8
        /*0308*/ 	.short	0x010a
        /*030a*/ 	.byte	0x3f
	.zero		1


	//   ....[40]....
        /*030c*/ 	.word	0x000092b0
        /*0310*/ 	.word	0x00000011
        /*0314*/ 	.word	0x00000000
        /*0318*/ 	.short	0x010a
        /*031a*/ 	.byte	0x3f
	.zero		1


	//   ....[41]....
        /*031c*/ 	.word	0x00009310
        /*0320*/ 	.word	0x00000012
        /*0324*/ 	.word	0x00000000
        /*0328*/ 	.short	0x010a
        /*032a*/ 	.byte	0x3f
	.zero		1


	//   ....[42]....
        /*032c*/ 	.word	0x00009370
        /*0330*/ 	.word	0x00000011
        /*0334*/ 	.word	0x00000008
        /*0338*/ 	.short	0x010a
        /*033a*/ 	.byte	0x3f
	.zero		1


	//   ....[43]....
        /*033c*/ 	.word	0x00009440
        /*0340*/ 	.word	0x00000013
        /*0344*/ 	.word	0x00000038
        /*0348*/ 	.short	0x010a
        /*034a*/ 	.byte	0x3f
	.zero		1


	//   ....[44]....
        /*034c*/ 	.word	0x00009520
        /*0350*/ 	.word	0x00000005
        /*0354*/ 	.word	0x00000000
        /*0358*/ 	.short	0x010a
        /*035a*/ 	.byte	0x3f
	.zero		1


	//   ....[45]....
        /*035c*/ 	.word	0x00009570
        /*0360*/ 	.word	0x00000007
        /*0364*/ 	.word	0x00000000
        /*0368*/ 	.short	0x010a
        /*036a*/ 	.byte	0x3f
	.zero		1


	//   ....[46]....
        /*036c*/ 	.word	0x000095c0
        /*0370*/ 	.word	0x00000006
        /*0374*/ 	.word	0x00000000
        /*0378*/ 	.short	0x010a
        /*037a*/ 	.byte	0x3f
	.zero		1


	//   ....[47]....
        /*037c*/ 	.word	0x00009610
        /*0380*/ 	.word	0x00000009
        /*0384*/ 	.word	0x00000000
        /*0388*/ 	.short	0x010a
        /*038a*/ 	.byte	0x3f
	.zero		1


	//   ....[48]....
        /*038c*/ 	.word	0x00009660
        /*0390*/ 	.word	0x00000008
        /*0394*/ 	.word	0x00000000
        /*0398*/ 	.short	0x010a
        /*039a*/ 	.byte	0x3f
	.zero		1


	//   ....[49]....
        /*039c*/ 	.word	0x000096b0
        /*03a0*/ 	.word	0x0000000b
        /*03a4*/ 	.word	0x00000000
        /*03a8*/ 	.short	0x010a
        /*03aa*/ 	.byte	0x3f
	.zero		1


	//----- nvinfo : EIATTR_NUM_MBARRIERS
	.align		4
.L_28:
        /*03ac*/ 	.byte	0x03, 0x38
        /*03ae*/ 	.short	0x0014


	//----- nvinfo : EIATTR_EXIT_INSTR_OFFSETS
	.align		4
        /*03b0*/ 	.byte	0x04, 0x1c
        /*03b2*/ 	.short	(.L_30 - .L_29)


	//   ....[0]....
.L_29:
        /*03b4*/ 	.word	0x000011d0


	//   ....[1]....
        /*03b8*/ 	.word	0x00001230


	//   ....[2]....
        /*03bc*/ 	.word	0x000080d0


	//   ....[3]....
        /*03c0*/ 	.word	0x00008100


	//   ....[4]....
        /*03c4*/ 	.word	0x00009230


	//----- nvinfo : EIATTR_MAX_THREADS
	.align		4
.L_30:
        /*03c8*/ 	.byte	0x04, 0x05
        /*03ca*/ 	.short	(.L_32 - .L_31)
.L_31:
        /*03cc*/ 	.word	0x00000180
        /*03d0*/ 	.word	0x00000001
        /*03d4*/ 	.word	0x00000001


	//----- nvinfo : EIATTR_CRS_STACK_SIZE
	.align		4
.L_32:
        /*03d8*/ 	.byte	0x04, 0x1e
        /*03da*/ 	.short	(.L_34 - .L_33)
.L_33:
        /*03dc*/ 	.word	0x00000000


	//----- nvinfo : EIATTR_CBANK_PARAM_SIZE
	.align		4
.L_34:
        /*03e0*/ 	.byte	0x03, 0x19
        /*03e2*/ 	.short	0x0470


	//----- nvinfo : EIATTR_PARAM_CBANK
	.align		4
        /*03e4*/ 	.byte	0x04, 0x0a
        /*03e6*/ 	.short	(.L_36 - .L_35)
	.align		4
.L_35:
        /*03e8*/ 	.word	index@(.nv.constant0._ZN7cutlass13device_kernelINS_4gemm6kernel13GemmUniversalIN4cute5tupleIJiiiiEEENS1_10collective13CollectiveMmaINS1_37MainloopSm90TmaGmmaWarpSpecializedFP8ILi7ENS5_IJNS4_1CILi1EEESB_SB_EEENS1_32KernelTmaWarpSpecializedPingpongEEENS5_IJNSA_ILi64EEENSA_ILi128EEESG_EEENS_12float_e5m2_tENS5_IJlSB_lEEESI_SJ_NS4_8TiledMMAINS4_8MMA_AtomIJNS4_4SM904GMMA31MMA_64x128x32_F32E5M2E5M2_SS_TNILNSN_7ScaleInE1ELSP_1EEEEEENS4_6LayoutISC_NS5_IJNSA_ILi0EEEST_ST_EEEEENS5_IJNS4_10UnderscoreESW_SW_EEEEENS4_13SM90_TMA_LOADENS4_14ComposedLayoutINS4_7SwizzleILi3ELi4ELi3EEENS4_18smem_ptr_flag_bitsILi8EEENSS_INS5_IJNSA_ILi8EEESG_EEENS5_IJSG_SB_EEEEEEEvNS4_8identityESZ_S19_vS1A_EENS_8epilogue10collective6detail29Sm90TmaWarpSpecializedAdapterINS1D_15DefaultEpilogueISI_SJ_SJ_NS1C_6thread17LinearCombinationISI_Li1EffLNS1H_9ScaleType4KindE0ELNS_15FloatRoundStyleE2ESI_EENS1_15EpilogueDefaultEEEEEvvEEEEvNT_6ParamsE)
        /*03ec*/ 	.short	0x0210
        /*03ee*/ 	.short	0x0470


	//----- nvinfo : EIATTR_SW_WAR
	.align		4
.L_36:
        /*03f0*/ 	.byte	0x04, 0x36
        /*03f2*/ 	.short	(.L_38 - .L_37)
.L_37:
        /*03f4*/ 	.word	0x00000008
.L_38:


//--------------------- .nv.callgraph             --------------------------
	.section	.nv.callgraph,"",@"SHT_CUDA_CALLGRAPH"
	.align	4
	.sectionentsize	8
	.align		4
        /*0000*/ 	.word	0x00000000
	.align		4
        /*0004*/ 	.word	0xffffffff
	.align		4
        /*0008*/ 	.word	0x00000000
	.align		4
        /*000c*/ 	.word	0xfffffffe
	.align		4
        /*0010*/ 	.word	0x00000000
	.align		4
        /*0014*/ 	.word	0xfffffffd
	.align		4
        /*0018*/ 	.word	0x00000000
	.align		4
        /*001c*/ 	.word	0xfffffffc


//--------------------- .nv.constant4             --------------------------
	.section	.nv.constant4,"a",@progbits
	.align	8
	.align		8
.nv.constant4:
        /*0000*/ 	.dword	_ZN40_INTERNAL_42814990_4_k_cu_bb9ab183_205404cuda3std3__45__cpo5beginE
	.align		8
        /*0008*/ 	.dword	_ZN40_INTERNAL_42814990_4_k_cu_bb9ab183_205404cuda3std3__45__cpo3endE
	.align		8
        /*0010*/ 	.dword	_ZN40_INTERNAL_42814990_4_k_cu_bb9ab183_205404cuda3std3__45__cpo6cbeginE
	.align		8
        /*0018*/ 	.dword	_ZN40_INTERNAL_42814990_4_k_cu_bb9ab183_205404cuda3std3__45__cpo4cendE
	.align		8
        /*0020*/ 	.dword	_ZN40_INTERNAL_42814990_4_k_cu_bb9ab183_205404cuda3std3__442_GLOBAL__N__42814990_4_k_cu_bb9ab183_205406ignoreE
	.align		8
        /*0028*/ 	.dword	_ZN40_INTERNAL_42814990_4_k_cu_bb9ab183_205404cuda3std3__419piecewise_constructE
	.align		8
        /*0030*/ 	.dword	_ZN40_INTERNAL_42814990_4_k_cu_bb9ab183_205404cuda3std3__48in_placeE
	.align		8
        /*0038*/ 	.dword	_ZN40_INTERNAL_42814990_4_k_cu_bb9ab183_205404cuda3std6ranges3__45__cpo4swapE
	.align		8
        /*0040*/ 	.dword	_ZN40_INTERNAL_42814990_4_k_cu_bb9ab183_205404cuda3std6ranges3__45__cpo9iter_moveE
	.align		8
        /*0048*/ 	.dword	_ZN40_INTERNAL_42814990_4_k_cu_bb9ab183_205404cute7productE
	.align		8
        /*0050*/ 	.dword	_ZN40_INTERNAL_42814990_4_k_cu_bb9ab183_205404cute1_E


//--------------------- .text._ZN7cutlass13device_kernelINS_4gemm6kernel13GemmUniversalIN4cute5tupleIJiiiiEEENS1_10collective13CollectiveMmaINS1_37MainloopSm90TmaGmmaWarpSpecializedFP8ILi7ENS5_IJNS4_1CILi1EEESB_SB_EEENS1_32KernelTmaWarpSpecializedPingpongEEENS5_IJNSA_ILi64EEENSA_ILi128EEESG_EEENS_12float_e5m2_tENS5_IJlSB_lEEESI_SJ_NS4_8TiledMMAINS4_8MMA_AtomIJNS4_4SM904GMMA31MMA_64x128x32_F32E5M2E5M2_SS_TNILNSN_7ScaleInE1ELSP_1EEEEEENS4_6LayoutISC_NS5_IJNSA_ILi0EEEST_ST_EEEEENS5_IJNS4_10UnderscoreESW_SW_EEEEENS4_13SM90_TMA_LOADENS4_14ComposedLayoutINS4_7SwizzleILi3ELi4ELi3EEENS4_18smem_ptr_flag_bitsILi8EEENSS_INS5_IJNSA_ILi8EEESG_EEENS5_IJSG_SB_EEEEEEEvNS4_8identityESZ_S19_vS1A_EENS_8epilogue10collective6detail29Sm90TmaWarpSpecializedAdapterINS1D_15DefaultEpilogueISI_SJ_SJ_NS1C_6thread17LinearCombinationISI_Li1EffLNS1H_9ScaleType4KindE0ELNS_15FloatRoundStyleE2ESI_EENS1_15EpilogueDefaultEEEEEvvEEEEvNT_6ParamsE --------------------------
	.section	.text._ZN7cutlass13device_kernelINS_4gemm6kernel13GemmUniversalIN4cute5tupleIJiiiiEEENS1_10collective13CollectiveMmaINS1_37MainloopSm90TmaGmmaWarpSpecializedFP8ILi7ENS5_IJNS4_1CILi1EEESB_SB_EEENS1_32KernelTmaWarpSpecializedPingpongEEENS5_IJNSA_ILi64EEENSA_ILi128EEESG_EEENS_12float_e5m2_tENS5_IJlSB_lEEESI_SJ_NS4_8TiledMMAINS4_8MMA_AtomIJNS4_4SM904GMMA31MMA_64x128x32_F32E5M2E5M2_SS_TNILNSN_7ScaleInE1ELSP_1EEEEEENS4_6LayoutISC_NS5_IJNSA_ILi0EEEST_ST_EEEEENS5_IJNS4_10UnderscoreESW_SW_EEEEENS4_13SM90_TMA_LOADENS4_14ComposedLayoutINS4_7SwizzleILi3ELi4ELi3EEENS4_18smem_ptr_flag_bitsILi8EEENSS_INS5_IJNSA_ILi8EEESG_EEENS5_IJSG_SB_EEEEEEEvNS4_8identityESZ_S19_vS1A_EENS_8epilogue10collective6detail29Sm90TmaWarpSpecializedAdapterINS1D_15DefaultEpilogueISI_SJ_SJ_NS1C_6thread17LinearCombinationISI_Li1EffLNS1H_9ScaleType4KindE0ELNS_15FloatRoundStyleE2ESI_EENS1_15EpilogueDefaultEEEEEvvEEEEvNT_6ParamsE,"ax",@progbits
	.align	128
.text._ZN7cutlass13device_kernelINS_4gemm6kernel13GemmUniversalIN4cute5tupleIJiiiiEEENS1_10collective13CollectiveMmaINS1_37MainloopSm90TmaGmmaWarpSpecializedFP8ILi7ENS5_IJNS4_1CILi1EEESB_SB_EEENS1_32KernelTmaWarpSpecializedPingpongEEENS5_IJNSA_ILi64EEENSA_ILi128EEESG_EEENS_12float_e5m2_tENS5_IJlSB_lEEESI_SJ_NS4_8TiledMMAINS4_8MMA_AtomIJNS4_4SM904GMMA31MMA_64x128x32_F32E5M2E5M2_SS_TNILNSN_7ScaleInE1ELSP_1EEEEEENS4_6LayoutISC_NS5_IJNSA_ILi0EEEST_ST_EEEEENS5_IJNS4_10UnderscoreESW_SW_EEEEENS4_13SM90_TMA_LOADENS4_14ComposedLayoutINS4_7SwizzleILi3ELi4ELi3EEENS4_18smem_ptr_flag_bitsILi8EEENSS_INS5_IJNSA_ILi8EEESG_EEENS5_IJSG_SB_EEEEEEEvNS4_8identityESZ_S19_vS1A_EENS_8epilogue10collective6detail29Sm90TmaWarpSpecializedAdapterINS1D_15DefaultEpilogueISI_SJ_SJ_NS1C_6thread17LinearCombinationISI_Li1EffLNS1H_9ScaleType4KindE0ELNS_15FloatRoundStyleE2ESI_EENS1_15EpilogueDefaultEEEEEvvEEEEvNT_6ParamsE:
        .type           _ZN7cutlass13device_kernelINS_4gemm6kernel13GemmUniversalIN4cute5tupleIJiiiiEEENS1_10collective13CollectiveMmaINS1_37MainloopSm90TmaGmmaWarpSpecializedFP8ILi7ENS5_IJNS4_1CILi1EEESB_SB_EEENS1_32KernelTmaWarpSpecializedPingpongEEENS5_IJNSA_ILi64EEENSA_ILi128EEESG_EEENS_12float_e5m2_tENS5_IJlSB_lEEESI_SJ_NS4_8TiledMMAINS4_8MMA_AtomIJNS4_4SM904GMMA31MMA_64x128x32_F32E5M2E5M2_SS_TNILNSN_7ScaleInE1ELSP_1EEEEEENS4_6LayoutISC_NS5_IJNSA_ILi0EEEST_ST_EEEEENS5_IJNS4_10UnderscoreESW_SW_EEEEENS4_13SM90_TMA_LOADENS4_14ComposedLayoutINS4_7SwizzleILi3ELi4ELi3EEENS4_18smem_ptr_flag_bitsILi8EEENSS_INS5_IJNSA_ILi8EEESG_EEENS5_IJSG_SB_EEEEEEEvNS4_8identityESZ_S19_vS1A_EENS_8epilogue10collective6detail29Sm90TmaWarpSpecializedAdapterINS1D_15DefaultEpilogueISI_SJ_SJ_NS1C_6thread17LinearCombinationISI_Li1EffLNS1H_9ScaleType4KindE0ELNS_15FloatRoundStyleE2ESI_EENS1_15EpilogueDefaultEEEEEvvEEEEvNT_6ParamsE,@function
        .size           _ZN7cutlass13device_kernelINS_4gemm6kernel13GemmUniversalIN4cute5tupleIJiiiiEEENS1_10collective13CollectiveMmaINS1_37MainloopSm90TmaGmmaWarpSpecializedFP8ILi7ENS5_IJNS4_1CILi1EEESB_SB_EEENS1_32KernelTmaWarpSpecializedPingpongEEENS5_IJNSA_ILi64EEENSA_ILi128EEESG_EEENS_12float_e5m2_tENS5_IJlSB_lEEESI_SJ_NS4_8TiledMMAINS4_8MMA_AtomIJNS4_4SM904GMMA31MMA_64x128x32_F32E5M2E5M2_SS_TNILNSN_7ScaleInE1ELSP_1EEEEEENS4_6LayoutISC_NS5_IJNSA_ILi0EEEST_ST_EEEEENS5_IJNS4_10UnderscoreESW_SW_EEEEENS4_13SM90_TMA_LOADENS4_14ComposedLayoutINS4_7SwizzleILi3ELi4ELi3EEENS4_18smem_ptr_flag_bitsILi8EEENSS_INS5_IJNSA_ILi8EEESG_EEENS5_IJSG_SB_EEEEEEEvNS4_8identityESZ_S19_vS1A_EENS_8epilogue10collective6detail29Sm90TmaWarpSpecializedAdapterINS1D_15DefaultEpilogueISI_SJ_SJ_NS1C_6thread17LinearCombinationISI_Li1EffLNS1H_9ScaleType4KindE0ELNS_15FloatRoundStyleE2ESI_EENS1_15EpilogueDefaultEEEEEvvEEEEvNT_6ParamsE,(.L_x_210 - _ZN7cutlass13device_kernelINS_4gemm6kernel13GemmUniversalIN4cute5tupleIJiiiiEEENS1_10collective13CollectiveMmaINS1_37MainloopSm90TmaGmmaWarpSpecializedFP8ILi7ENS5_IJNS4_1CILi1EEESB_SB_EEENS1_32KernelTmaWarpSpecializedPingpongEEENS5_IJNSA_ILi64EEENSA_ILi128EEESG_EEENS_12float_e5m2_tENS5_IJlSB_lEEESI_SJ_NS4_8TiledMMAINS4_8MMA_AtomIJNS4_4SM904GMMA31MMA_64x128x32_F32E5M2E5M2_SS_TNILNSN_7ScaleInE1ELSP_1EEEEEENS4_6LayoutISC_NS5_IJNSA_ILi0EEEST_ST_EEEEENS5_IJNS4_10UnderscoreESW_SW_EEEEENS4_13SM90_TMA_LOADENS4_14ComposedLayoutINS4_7SwizzleILi3ELi4ELi3EEENS4_18smem_ptr_flag_bitsILi8EEENSS_INS5_IJNSA_ILi8EEESG_EEENS5_IJSG_SB_EEEEEEEvNS4_8identityESZ_S19_vS1A_EENS_8epilogue10collective6detail29Sm90TmaWarpSpecializedAdapterINS1D_15DefaultEpilogueISI_SJ_SJ_NS1C_6thread17LinearCombinationISI_Li1EffLNS1H_9ScaleType4KindE0ELNS_15FloatRoundStyleE2ESI_EENS1_15EpilogueDefaultEEEEEvvEEEEvNT_6ParamsE)
        .other          _ZN7cutlass13device_kernelINS_4gemm6kernel13GemmUniversalIN4cute5tupleIJiiiiEEENS1_10collective13CollectiveMmaINS1_37MainloopSm90TmaGmmaWarpSpecializedFP8ILi7ENS5_IJNS4_1CILi1EEESB_SB_EEENS1_32KernelTmaWarpSpecializedPingpongEEENS5_IJNSA_ILi64EEENSA_ILi128EEESG_EEENS_12float_e5m2_tENS5_IJlSB_lEEESI_SJ_NS4_8TiledMMAINS4_8MMA_AtomIJNS4_4SM904GMMA31MMA_64x128x32_F32E5M2E5M2_SS_TNILNSN_7ScaleInE1ELSP_1EEEEEENS4_6LayoutISC_NS5_IJNSA_ILi0EEEST_ST_EEEEENS5_IJNS4_10UnderscoreESW_SW_EEEEENS4_13SM90_TMA_LOADENS4_14ComposedLayoutINS4_7SwizzleILi3ELi4ELi3EEENS4_18smem_ptr_flag_bitsILi8EEENSS_INS5_IJNSA_ILi8EEESG_EEENS5_IJSG_SB_EEEEEEEvNS4_8identityESZ_S19_vS1A_EENS_8epilogue10collective6detail29Sm90TmaWarpSpecializedAdapterINS1D_15DefaultEpilogueISI_SJ_SJ_NS1C_6thread17LinearCombinationISI_Li1EffLNS1H_9ScaleType4KindE0ELNS_15FloatRoundStyleE2ESI_EENS1_15EpilogueDefaultEEEEEvvEEEEvNT_6ParamsE,@"STO_CUDA_ENTRY STV_DEFAULT"
_ZN7cutlass13device_kernelINS_4gemm6kernel13GemmUniversalIN4cute5tupleIJiiiiEEENS1_10collective13CollectiveMmaINS1_37MainloopSm90TmaGmmaWarpSpecializedFP8ILi7ENS5_IJNS4_1CILi1EEESB_SB_EEENS1_32KernelTmaWarpSpecializedPingpongEEENS5_IJNSA_ILi64EEENSA_ILi128EEESG_EEENS_12float_e5m2_tENS5_IJlSB_lEEESI_SJ_NS4_8TiledMMAINS4_8MMA_AtomIJNS4_4SM904GMMA31MMA_64x128x32_F32E5M2E5M2_SS_TNILNSN_7ScaleInE1ELSP_1EEEEEENS4_6LayoutISC_NS5_IJNSA_ILi0EEEST_ST_EEEEENS5_IJNS4_10UnderscoreESW_SW_EEEEENS4_13SM90_TMA_LOADENS4_14ComposedLayoutINS4_7SwizzleILi3ELi4ELi3EEENS4_18smem_ptr_flag_bitsILi8EEENSS_INS5_IJNSA_ILi8EEESG_EEENS5_IJSG_SB_EEEEEEEvNS4_8identityESZ_S19_vS1A_EENS_8epilogue10collective6detail29Sm90TmaWarpSpecializedAdapterINS1D_15DefaultEpilogueISI_SJ_SJ_NS1C_6thread17LinearCombinationISI_Li1EffLNS1H_9ScaleType4KindE0ELNS_15FloatRoundStyleE2ESI_EENS1_15EpilogueDefaultEEEEEvvEEEEvNT_6ParamsE:
[----:B------:R-:W-:Y:S01]  /*0000*/  LDC R1, c[0x0][0x28] ;  /* 0x00000a00ff017b82 */ /* 0x000fe20000000800 */
[----:B------:R-:W0:Y:S01]  /*0010*/  S2R R13, SR_TID.X ;  /* 0x00000000000d7919 */ /* 0x000e220000002100 */
[----:B------:R-:W-:Y:S01]  /*0020*/  ELECT P0, URZ, PT ;  /* 0x00000000003f782f */ /* 0x000fe20003800000 */
[----:B------:R-:W-:Y:S01]  /*0030*/  BSSY B0, `(.L_x_0) ;  /* 0x000000f000007945 */ /* 0x000fe20003800000 */
[--C-:B0-----:R-:W-:Y:S02]  /*0040*/  SHF.R.U32.HI R0, RZ, 0x5, R13.reuse ;  /* 0x00000005ff007819 */ /* 0x101fe4000001160d */
[----:B------:R-:W-:-:S03]  /*0050*/  SHF.R.U32.HI R4, RZ, 0x7, R13 ;  /* 0x00000007ff047819 */ /* 0x000fc6000001160d */
[----:B------:R-:W0:Y:S04]  /*0060*/  SHFL.IDX PT, R2, R0, RZ, 0x1f ;  /* 0x00001fff00027589 */ /* 0x000e2800000e0000 */
[----:B------:R1:W2:Y:S01]  /*0070*/  SHFL.IDX PT, R5, R4, RZ, 0x1f ;  /* 0x00001fff04057589 */ /* 0x0002a200000e0000 */
[----:B0-----:R-:W-:-:S13]  /*0080*/  ISETP.NE.OR P0, PT, R2, RZ, !P0 ;  /* 0x000000ff0200720c */ /* 0x001fda0004705670 */
[----:B-12---:R-:W-:Y:S05]  /*0090*/  @P0 BRA `(.L_x_1) ;  /* 0x0000000000200947 */ /* 0x006fea0003800000 */
[----:B------:R-:W-:Y:S02]  /*00a0*/  ULDC.64 UR4, c[0x0][0x198] ;  /* 0x0000660000047ab9 */ /* 0x000fe40000000a00 */
[----:B------:R-:W-:Y:S02]  /*00b0*/  UIADD3 UR6, UP0, UR4, 0xf0, URZ ;  /* 0x000000f004067890 */ /* 0x000fe4000ff1e03f */
[----:B------:R-:W-:Y:S02]  /*00c0*/  UIADD3 UR4, UP1, UR4, 0x1f0, URZ ;  /* 0x000001f004047890 */ /* 0x000fe4000ff3e03f */
[----:B------:R-:W-:Y:S02]  /*00d0*/  UIADD3.X UR7, URZ, UR5, URZ, UP0, !UPT ;  /* 0x000000053f077290 */ /* 0x000fe400087fe43f */
[----:B------:R-:W-:-:S07]  /*00e0*/  UIADD3.X UR5, URZ, UR5, URZ, UP1, !UPT ;  /* 0x000000053f057290 */ /* 0x000fce0008ffe43f */
[----:B------:R0:W-:Y:S02]  /*00f0*/  UTMACCTL.PF [UR6] ;  /* 0x00000000060079b9 */ /* 0x0001e40008040000 */
[----:B------:R0:W-:Y:S02]  /*0100*/  UTMACCTL.PF [UR4] ;  /* 0x00000000040079b9 */ /* 0x0001e40008040000 */
[----:B0-----:R-:W-:Y:S01]  /*0110*/  NOP ;  /* 0x0000000000007918 */ /* 0x001fe20000000000 */
.L_x_1:
[----:B------:R-:W-:Y:S05]  /*0120*/  BSYNC B0 ;  /* 0x0000000000007941 */ /* 0x000fea0003800000 */
.L_x_0:
[----:B------:R-:W0:Y:S02]  /*0130*/  SHFL.IDX PT, R3, R0, RZ, 0x1f ;  /* 0x00001fff00037589 */ /* 0x000e2400000e0000 */
[----:B0-----:R-:W-:-:S13]  /*0140*/  ISETP.NE.AND P0, PT, R3, RZ, PT ;  /* 0x000000ff0300720c */ /* 0x001fda0003f05270 */
[----:B------:R-:W-:Y:S05]  /*0150*/  @P0 BRA `(.L_x_2) ;  /* 0x0000000000700947 */ /* 0x000fea0003800000 */
[----:B------:R-:W0:Y:S01]  /*0160*/  S2UR UR8, SR_CgaCtaId ;  /* 0x00000000000879c3 */ /* 0x000e220000008800 */
[----:B------:R-:W-:Y:S01]  /*0170*/  UMOV UR4, 0x400 ;  /* 0x0000040000047882 */ /* 0x000fe20000000000 */
[----:B------:R-:W-:Y:S01]  /*0180*/  UMOV UR5, 0x1 ;  /* 0x0000000100057882 */ /* 0x000fe20000000000 */
[----:B------:R-:W-:Y:S01]  /*0190*/  UMOV UR6, 0x80 ;  /* 0x0000008000067882 */ /* 0x000fe20000000000 */
[----:B------:R-:W-:Y:S01]  /*01a0*/  ELECT P0, URZ, PT ;  /* 0x00000000003f782f */ /* 0x000fe20003800000 */
[----:B------:R-:W-:-:S04]  /*01b0*/  UIADD3 UR6, -UR6, 0x100000, URZ ;  /* 0x0010000006067890 */ /* 0x000fc8000fffe13f */
[----:B------:R-:W-:Y:S02]  /*01c0*/  USHF.L.U32 UR7, UR6, 0xb, URZ ;  /* 0x0000000b06077899 */ /* 0x000fe4000800063f */
[----:B------:R-:W-:Y:S02]  /*01d0*/  USHF.L.U32 UR6, UR6, 0x1, URZ ;  /* 0x0000000106067899 */ /* 0x000fe4000800063f */
[----:B0-----:R-:W-:Y:S02]  /*01e0*/  ULEA UR8, UR8, UR4, 0x18 ;  /* 0x0000000408087291 */ /* 0x001fe4000f8ec03f */
[----:B------:R-:W-:-:S04]  /*01f0*/  UIADD3 UR4, -UR5, 0x100000, URZ ;  /* 0x0010000005047890 */ /* 0x000fc8000fffe13f */
[----:B------:R-:W-:Y:S02]  /*0200*/  USHF.L.U32 UR5, UR4, 0xb, URZ ;  /* 0x0000000b04057899 */ /* 0x000fe4000800063f */
[----:B------:R-:W-:Y:S01]  /*0210*/  USHF.L.U32 UR4, UR4, 0x1, URZ ;  /* 0x0000000104047899 */ /* 0x000fe2000800063f */
[----:B------:R-:W0:Y:S11]  /*0220*/  FENCE.VIEW.ASYNC.S ;  /* 0x00000000000073c6 */ /* 0x000e360000000000 */
[----:B0-----:R0:W1:Y:S01]  /*0230*/  SYNCS.EXCH.64 URZ, [UR8], UR4 ;  /* 0x00000004083f75b2 */ /* 0x0010620008000100 */
[----:B------:R0:W2:Y:S01]  /*0240*/  SYNCS.EXCH.64 URZ, [UR8+0x38], UR6 ;  /* 0x00003806083f75b2 */ /* 0x0000a20008000100 */
[----:B------:R0:W3:Y:S01]  /*0250*/  SYNCS.EXCH.64 URZ, [UR8+0x8], UR4 ;  /* 0x00000804083f75b2 */ /* 0x0000e20008000100 */
[----:B------:R0:W4:Y:S01]  /*0260*/  SYNCS.EXCH.64 URZ, [UR8+0x40], UR6 ;  /* 0x00004006083f75b2 */ /* 0x0001220008000100 */
[----:B------:R0:W0:Y:S01]  /*0270*/  SYNCS.EXCH.64 URZ, [UR8+0x10], UR4 ;  /* 0x00001004083f75b2 */ /* 0x0000220008000100 */
        /* <DEDUP_REMOVED lines=9> */
[----:B------:R-:W-:Y:S01]  /*0310*/  NOP ;  /* 0x0000000000007918 */ /* 0x000fe20000000000 */
.L_x_2:
[----:B------:R-:W5:Y:S01]  /*0320*/  SHFL.IDX PT, R6, R0, RZ, 0x1f ;  /* 0x00001fff00067589 */ /* 0x000f6200000e0000 */
[----:B------:R-:W-:Y:S01]  /*0330*/  ELECT P0, URZ, PT ;  /* 0x00000000003f782f */ /* 0x000fe20003800000 */
[----:B------:R-:W-:Y:S01]  /*0340*/  NOP ;  /* 0x0000000000007918 */ /* 0x000fe20000000000 */
[----:B------:R-:W-:Y:S01]  /*0350*/  ELECT P1, URZ, PT ;  /* 0x00000000003f782f */ /* 0x000fe20003820000 */
[----:B------:R1:W2:Y:S01]  /*0360*/  SHFL.IDX PT, R3, R0, RZ, 0x1f ;  /* 0x00001fff00037589 */ /* 0x0002a200000e0000 */
[----:B0-----:R-:W-:Y:S01]  /*0370*/  UMOV UR4, 0x20 ;  /* 0x0000002000047882 */ /* 0x001fe20000000000 */
[----:B------:R-:W-:Y:S01]  /*0380*/  UMOV UR11, 0x80 ;  /* 0x00000080000b7882 */ /* 0x000fe20000000000 */
[----:B------:R-:W-:Y:S01]  /*0390*/  ULDC.64 UR12, c[0x0][0x598] ;  /* 0x00016600000c7ab9 */ /* 0x000fe20000000a00 */
[----:B------:R-:W0:Y:S01]  /*03a0*/  SHFL.IDX PT, R4, R4, RZ, 0x1f ;  /* 0x00001fff04047589 */ /* 0x000e2200000e0000 */
[----:B------:R-:W-:Y:S01]  /*03b0*/  NOP ;  /* 0x0000000000007918 */ /* 0x000fe20000000000 */
[----:B------:R-:W-:Y:S01]  /*03c0*/  VIADD R33, R5, 0xffffffff ;  /* 0xffffffff05217836 */ /* 0x000fe20000000000 */
[----:B------:R-:W-:Y:S01]  /*03d0*/  ULDC.64 UR14, c[0x0][0x208] ;  /* 0x00008200000e7ab9 */ /* 0x000fe20000000a00 */
[----:B-1----:R-:W-:-:S02]  /*03e0*/  SHF.R.S32.HI R0, RZ, 0x1f, R13 ;  /* 0x0000001fff007819 */ /* 0x002fc4000001140d */
[----:B------:R-:W-:Y:S02]  /*03f0*/  ISETP.NE.AND P3, PT, R5, RZ, PT ;  /* 0x000000ff0500720c */ /* 0x000fe40003f65270 */
[----:B------:R-:W-:Y:S02]  /*0400*/  LEA.HI R0, R0, R13, RZ, 0x7 ;  /* 0x0000000d00007211 */ /* 0x000fe400078f38ff */
[----:B------:R-:W-:Y:S02]  /*0410*/  ISETP.GE.U32.AND P2, PT, R33, 0x2, PT ;  /* 0x000000022100780c */ /* 0x000fe40003f46070 */
[----:B------:R-:W-:Y:S02]  /*0420*/  LOP3.LUT R0, R0, 0xffffff80, RZ, 0xc0, !PT ;  /* 0xffffff8000007812 */ /* 0x000fe400078ec0ff */
[----:B-----5:R-:W-:-:S03]  /*0430*/  ISETP.NE.OR P0, PT, R6, RZ, !P0 ;  /* 0x000000ff0600720c */ /* 0x020fc60004705670 */
[----:B------:R-:W-:Y:S01]  /*0440*/  IMAD.IADD R11, R13, 0x1, -R0 ;  /* 0x000000010d0b7824 */ /* 0x000fe200078e0a00 */
[----:B--2---:R-:W-:Y:S02]  /*0450*/  ISETP.NE.OR P1, PT, R3, RZ, !P1 ;  /* 0x000000ff0300720c */ /* 0x004fe40004f25670 */
[----:B------:R-:W-:-:S04]  /*0460*/  SHF.R.S32.HI R3, RZ, 0x1f, R2 ;  /* 0x0000001fff037819 */ /* 0x000fc80000011402 */
[----:B------:R-:W-:-:S03]  /*0470*/  LEA.HI R3, R3, R2, RZ, 0x2 ;  /* 0x0000000203037211 */ /* 0x000fc600078f10ff */
[----:B------:R-:W-:Y:S01]  /*0480*/  VOTEU.ALL UP0, P0 ;  /* 0x00000000003f7886 */ /* 0x000fe20000000000 */
[----:B------:R-:W-:-:S03]  /*0490*/  LOP3.LUT R3, R3, 0xfffffffc, RZ, 0xc0, !PT ;  /* 0xfffffffc03037812 */ /* 0x000fc600078ec0ff */
[----:B------:R-:W-:Y:S01]  /*04a0*/  VOTEU.ALL UP1, P1 ;  /* 0x00000000003f7886 */ /* 0x000fe20000820000 */
[----:B------:R-:W1:Y:S01]  /*04b0*/  @!UP0 S2UR UR7, SR_CgaCtaId ;  /* 0x00000000000789c3 */ /* 0x000e620000008800 */
[----:B------:R-:W-:Y:S01]  /*04c0*/  @!UP0 UMOV UR6, 0x400 ;  /* 0x0000040000068882 */ /* 0x000fe20000000000 */
[----:B------:R-:W-:-:S04]  /*04d0*/  @!UP0 UIADD3 UR4, -UR4, 0x100000, URZ ;  /* 0x0010000004048890 */ /* 0x000fc8000fffe13f */
[----:B------:R-:W-:Y:S02]  /*04e0*/  @!UP0 USHF.L.U32 UR5, UR4, 0xb, URZ ;  /* 0x0000000b04058899 */ /* 0x000fe4000800063f */
[----:B------:R-:W-:Y:S01]  /*04f0*/  @!UP0 USHF.L.U32 UR4, UR4, 0x1, URZ ;  /* 0x0000000104048899 */ /* 0x000fe2000800063f */
[----:B------:R-:W-:Y:S01]  /*0500*/  IMAD.IADD R20, R2, 0x1, -R3 ;  /* 0x0000000102147824 */ /* 0x000fe200078e0a03 */
[----:B------:R-:W-:Y:S01]  /*0510*/  @!UP1 UMOV UR9, 0x400 ;  /* 0x0000040000099882 */ /* 0x000fe20000000000 */
[----:B------:R-:W-:Y:S01]  /*0520*/  VOTEU.ALL UP2, P1 ;  /* 0x00000000003f7886 */ /* 0x000fe20000840000 */
[----:B------:R-:W-:Y:S01]  /*0530*/  VOTEU.ALL UP3, P1 ;  /* 0x00000000003f7886 */ /* 0x000fe20000860000 */
[----:B------:R-:W-:Y:S01]  /*0540*/  VOTEU.ALL UP4, P1 ;  /* 0x00000000003f7886 */ /* 0x000fe20000880000 */
[----:B------:R-:W2:Y:S01]  /*0550*/  @!UP1 S2UR UR10, SR_CgaCtaId ;  /* 0x00000000000a99c3 */ /* 0x000ea20000008800 */
[----:B------:R-:W-:Y:S01]  /*0560*/  VOTEU.ALL UP5, P1 ;  /* 0x00000000003f7886 */ /* 0x000fe200008a0000 */
[----:B------:R-:W-:-:S04]  /*0570*/  ISETP.NE.U32.AND P1, PT, RZ, UR12, PT ;  /* 0x0000000cff007c0c */ /* 0x000fc8000bf25070 */
[----:B------:R-:W-:Y:S01]  /*0580*/  ISETP.NE.AND.EX P1, PT, RZ, UR13, PT, P1 ;  /* 0x0000000dff007c0c */ /* 0x000fe2000bf25310 */
[----:B-1----:R-:W-:Y:S02]  /*0590*/  @!UP0 ULEA UR8, UR7, UR6, 0x18 ;  /* 0x0000000607088291 */ /* 0x002fe4000f8ec03f */
[----:B------:R-:W-:-:S04]  /*05a0*/  @!UP1 UIADD3 UR6, -UR11, 0x100000, URZ ;  /* 0x001000000b069890 */ /* 0x000fc8000fffe13f */
[----:B------:R-:W-:Y:S02]  /*05b0*/  @!UP1 USHF.L.U32 UR7, UR6, 0xb, URZ ;  /* 0x0000000b06079899 */ /* 0x000fe4000800063f */
[----:B------:R-:W-:Y:S01]  /*05c0*/  @!UP1 USHF.L.U32 UR6, UR6, 0x1, URZ ;  /* 0x0000000106069899 */ /* 0x000fe2000800063f */
[----:B0-----:R-:W-:Y:S01]  /*05d0*/  R2UR UR11, R4 ;  /* 0x00000000040b72ca */ /* 0x001fe200000e0000 */
[----:B------:R-:W-:Y:S01]  /*05e0*/  VOTEU.ALL UP0, P0 ;  /* 0x00000000003f7886 */ /* 0x000fe20000000000 */
[----:B--2---:R-:W-:Y:S01]  /*05f0*/  @!UP1 ULEA UR9, UR10, UR9, 0x18 ;  /* 0x000000090a099291 */ /* 0x004fe2000f8ec03f */
[----:B------:R-:W-:Y:S01]  /*0600*/  VOTEU.ALL UP1, P0 ;  /* 0x00000000003f7886 */ /* 0x000fe20000020000 */
[C---:B------:R-:W-:Y:S01]  /*0610*/  ISETP.NE.AND P0, PT, R20.reuse, 0x3, PT ;  /* 0x000000031400780c */ /* 0x040fe20003f05270 */
[----:B------:R-:W0:Y:S02]  /*0620*/  FENCE.VIEW.ASYNC.S ;  /* 0x00000000000073c6 */ /* 0x000e240000000000 */
[----:B0-----:R0:W3:Y:S01]  /*0630*/  @!UP0 SYNCS.EXCH.64 URZ, [UR8+0xa0], UR4 ;  /* 0x0000a004083f85b2 */ /* 0x0010e20008000100 */
[----:B------:R-:W-:-:S04]  /*0640*/  ISETP.EQ.OR P0, PT, R20, RZ, !P0 ;  /* 0x000000ff1400720c */ /* 0x000fc80004702670 */
[----:B------:R-:W-:-:S04]  /*0650*/  ISETP.EQ.AND P0, PT, R5, RZ, P0 ;  /* 0x000000ff0500720c */ /* 0x000fc80000702270 */
[----:B------:R-:W-:-:S04]  /*0660*/  SEL R7, RZ, 0x1, !P0 ;  /* 0x00000001ff077807 */ /* 0x000fc80004000000 */
[----:B------:R-:W-:Y:S01]  /*0670*/  SEL R7, R7, 0x2, P2 ;  /* 0x0000000207077807 */ /* 0x000fe20001000000 */
[----:B------:R0:W3:Y:S01]  /*0680*/  @!UP1 SYNCS.EXCH.64 URZ, [UR8+0xa8], UR4 ;  /* 0x0000a804083f95b2 */ /* 0x0000e20008000100 */
[----:B------:R-:W-:Y:S01]  /*0690*/  NOP ;  /* 0x0000000000007918 */ /* 0x000fe20000000000 */
[----:B------:R0:W3:Y:S01]  /*06a0*/  @!UP2 SYNCS.EXCH.64 URZ, [UR9+0x80], UR6 ;  /* 0x00008006093fa5b2 */ /* 0x0000e20008000100 */
[----:B------:R0:W3:Y:S01]  /*06b0*/  @!UP3 SYNCS.EXCH.64 URZ, [UR9+0x88], UR6 ;  /* 0x00008806093fb5b2 */ /* 0x0000e20008000100 */
[----:B------:R0:W3:Y:S01]  /*06c0*/  @!UP4 SYNCS.EXCH.64 URZ, [UR9+0x90], UR6 ;  /* 0x00009006093fc5b2 */ /* 0x0000e20008000100 */
[----:B------:R0:W3:Y:S01]  /*06d0*/  @!UP5 SYNCS.EXCH.64 URZ, [UR9+0x98], UR6 ;  /* 0x00009806093fd5b2 */ /* 0x0000e20008000100 */
[----:B------:R-:W-:Y:S01]  /*06e0*/  NOP ;  /* 0x0000000000007918 */ /* 0x000fe20000000000 */
[----:B---34-:R-:W-:Y:S06]  /*06f0*/  BAR.SYNC.DEFER_BLOCKING 0x0 ;  /* 0x0000000000007b1d */ /* 0x018fec0000010000 */
[----:B0-----:R-:W-:Y:S05]  /*0700*/  @!P1 BRA `(.L_x_3) ;  /* 0x00000000001c9947 */ /* 0x001fea0003800000 */
[----:B------:R-:W0:Y:S02]  /*0710*/  LDC.64 R2, c[0x0][0x598] ;  /* 0x00016600ff027b82 */ /* 0x000e240000000a00 */
[----:B0-----:R-:W2:Y:S02]  /*0720*/  LDG.E.64 R2, desc[UR14][R2.64] ;  /* 0x0000000e02027981 */ /* 0x001ea4000c1e1b00 */
[----:B--2---:R-:W-:-:S04]  /*0730*/  ISETP.NE.U32.AND P0, PT, R2, RZ, PT ;  /* 0x000000ff0200720c */ /* 0x004fc80003f05070 */
[----:B------:R-:W-:-:S13]  /*0740*/  ISETP.NE.AND.EX P0, PT, R3, RZ, PT, P0 ;  /* 0x000000ff0300720c */ /* 0x000fda0003f05300 */
[----:B------:R-:W-:Y:S05]  /*0750*/  @!P0 BRA `(.L_x_3) ;  /* 0x0000000000088947 */ /* 0x000fea0003800000 */
[----:B------:R2:W5:Y:S01]  /*0760*/  LD.E R10, desc[UR14][R2.64] ;  /* 0x0000000e020a7980 */ /* 0x000562000c101900 */
[----:B------:R-:W-:Y:S05]  /*0770*/  BRA `(.L_x_4) ;  /* 0x0000000000207947 */ /* 0x000fea0003800000 */
.L_x_3:
[----:B------:R-:W-:Y:S02]  /*0780*/  ULDC.64 UR4, c[0x0][0x588] ;  /* 0x0001620000047ab9 */ /* 0x000fe40000000a00 */
[----:B------:R-:W-:-:S04]  /*0790*/  ISETP.NE.U32.AND P0, PT, RZ, UR4, PT ;  /* 0x00000004ff007c0c */ /* 0x000fc8000bf05070 */
[----:B------:R-:W-:-:S13]  /*07a0*/  ISETP.NE.AND.EX P0, PT, RZ, UR5, PT, P0 ;  /* 0x00000005ff007c0c */ /* 0x000fda000bf05300 */
[----:B------:R-:W-:Y:S05]  /*07b0*/  @!P0 BRA `(.L_x_5) ;  /* 0x00000000000c8947 */ /* 0x000fea0003800000 */
[----:B------:R-:W0:Y:S02]  /*07c0*/  LDC.64 R2, c[0x0][0x588] ;  /* 0x00016200ff027b82 */ /* 0x000e240000000a00 */
[----:B0-----:R1:W5:Y:S01]  /*07d0*/  LDG.E R10, desc[UR14][R2.64] ;  /* 0x0000000e020a7981 */ /* 0x001362000c1e1900 */
[----:B------:R-:W-:Y:S05]  /*07e0*/  BRA `(.L_x_4) ;  /* 0x0000000000047947 */ /* 0x000fea0003800000 */
.L_x_5:
[----:B------:R-:W0:Y:S02]  /*07f0*/  LDC R10, c[0x0][0x580] ;  /* 0x00016000ff0a7b82 */ /* 0x000e240000000800 */
.L_x_4:
[----:B------:R-:W-:Y:S02]  /*0800*/  ULDC.64 UR4, c[0x0][0x5a0] ;  /* 0x0001680000047ab9 */ /* 0x000fe40000000a00 */
[----:B------:R-:W-:-:S04]  /*0810*/  ISETP.NE.U32.AND P0, PT, RZ, UR4, PT ;  /* 0x00000004ff007c0c */ /* 0x000fc8000bf05070 */
[----:B------:R-:W-:-:S13]  /*0820*/  ISETP.NE.AND.EX P0, PT, RZ, UR5, PT, P0 ;  /* 0x00000005ff007c0c */ /* 0x000fda000bf05300 */
[----:B------:R-:W-:Y:S05]  /*0830*/  @!P0 BRA `(.L_x_6) ;  /* 0x00000000001c8947 */ /* 0x000fea0003800000 */
[----:B-12---:R-:W1:Y:S02]  /*0840*/  LDC.64 R2, c[0x0][0x5a0] ;  /* 0x00016800ff027b82 */ /* 0x006e640000000a00 */
[----:B-1----:R-:W2:Y:S02]  /*0850*/  LDG.E.64 R2, desc[UR14][R2.64] ;  /* 0x0000000e02027981 */ /* 0x002ea4000c1e1b00 */
[----:B--2---:R-:W-:-:S04]  /*0860*/  ISETP.NE.U32.AND P0, PT, R2, RZ, PT ;  /* 0x000000ff0200720c */ /* 0x004fc80003f05070 */
[----:B------:R-:W-:-:S13]  /*0870*/  ISETP.NE.AND.EX P0, PT, R3, RZ, PT, P0 ;  /* 0x000000ff0300720c */ /* 0x000fda0003f05300 */
[----:B------:R-:W-:Y:S05]  /*0880*/  @!P0 BRA `(.L_x_6) ;  /* 0x0000000000088947 */ /* 0x000fea0003800000 */
[----:B------:R1:W5:Y:S01]  /*0890*/  LD.E R12, desc[UR14][R2.64] ;  /* 0x0000000e020c7980 */ /* 0x000362000c101900 */
[----:B------:R-:W-:Y:S05]  /*08a0*/  BRA `(.L_x_7) ;  /* 0x0000000000207947 */ /* 0x000fea0003800000 */
.L_x_6:
[----:B------:R-:W-:Y:S02]  /*08b0*/  ULDC.64 UR4, c[0x0][0x590] ;  /* 0x0001640000047ab9 */ /* 0x000fe40000000a00 */
[----:B------:R-:W-:-:S04]  /*08c0*/  ISETP.NE.U32.AND P0, PT, RZ, UR4, PT ;  /* 0x00000004ff007c0c */ /* 0x000fc8000bf05070 */
[----:B------:R-:W-:-:S13]  /*08d0*/  ISETP.NE.AND.EX P0, PT, RZ, UR5, PT, P0 ;  /* 0x00000005ff007c0c */ /* 0x000fda000bf05300 */
[----:B------:R-:W-:Y:S05]  /*08e0*/  @!P0 BRA `(.L_x_8) ;  /* 0x00000000000c8947 */ /* 0x000fea0003800000 */
[----:B-12---:R-:W1:Y:S02]  /*08f0*/  LDC.64 R2, c[0x0][0x590] ;  /* 0x00016400ff027b82 */ /* 0x006e640000000a00 */
[----:B-1----:R4:W5:Y:S01]  /*0900*/  LDG.E R12, desc[UR14][R2.64] ;  /* 0x0000000e020c7981 */ /* 0x002962000c1e1900 */
[----:B------:R-:W-:Y:S05]  /*0910*/  BRA `(.L_x_7) ;  /* 0x0000000000047947 */ /* 0x000fea0003800000 */
.L_x_8:
[----:B------:R-:W3:Y:S02]  /*0920*/  LDC R12, c[0x0][0x584] ;  /* 0x00016100ff0c7b82 */ /* 0x000ee40000000800 */
.L_x_7:
[----:B------:R-:W0:Y:S01]  /*0930*/  LDC R0, c[0x0][0x65c] ;  /* 0x00019700ff007b82 */ /* 0x000e220000000800 */
[----:B------:R-:W1:Y:S01]  /*0940*/  S2R R21, SR_CTAID.Y ;  /* 0x0000000000157919 */ /* 0x000e620000002600 */
[----:B------:R-:W-:Y:S01]  /*0950*/  ULDC UR8, c[0x0][0x28c] ;  /* 0x0000a30000087ab9 */ /* 0x000fe20000000800 */
[----:B------:R-:W-:Y:S01]  /*0960*/  ISETP.NE.AND P0, PT, R5, 0x2, PT ;  /* 0x000000020500780c */ /* 0x000fe20003f05270 */
[----:B------:R-:W-:Y:S01]  /*0970*/  UIADD3 UR8, UR8, 0x7f, URZ ;  /* 0x0000007f08087890 */ /* 0x000fe2000fffe03f */
[----:B------:R-:W3:Y:S01]  /*0980*/  S2R R14, SR_CTAID.X ;  /* 0x00000000000e7919 */ /* 0x000ee20000002500 */
[----:B------:R-:W-:Y:S01]  /*0990*/  UMOV UR5, URZ ;  /* 0x0000003f00057c82 */ /* 0x000fe20008000000 */
[----:B------:R-:W-:Y:S01]  /*09a0*/  UMOV UR4, URZ ;  /* 0x0000003f00047c82 */ /* 0x000fe20008000000 */
[----:B------:R-:W-:-:S04]  /*09b0*/  USHF.R.S32.HI UR9, URZ, 0x1f, UR8 ;  /* 0x0000001f3f097899 */ /* 0x000fc80008011408 */
[----:B------:R-:W-:-:S04]  /*09c0*/  ULEA.HI UR9, UR9, UR8, URZ, 0x7 ;  /* 0x0000000809097291 */ /* 0x000fc8000f8f383f */
[----:B------:R-:W-:Y:S01]  /*09d0*/  USHF.R.S32.HI UR13, URZ, 0x7, UR9 ;  /* 0x000000073f0d7899 */ /* 0x000fe20008011409 */
[----:B0-----:R-:W-:-:S13]  /*09e0*/  ISETP.NE.AND P2, PT, R0, 0x1, PT ;  /* 0x000000010000780c */ /* 0x001fda0003f45270 */
[----:B------:R-:W3:Y:S01]  /*09f0*/  @P2 LDC R15, c[0x0][0x10] ;  /* 0x00000400ff0f2b82 */ /* 0x000ee20000000800 */
[----:B-12-4-:R-:W-:Y:S02]  /*0a00*/  @P2 IMAD.MOV.U32 R2, RZ, RZ, R21 ;  /* 0x000000ffff022224 */ /* 0x016fe400078e0015 */
[----:B------:R-:W-:Y:S02]  /*0a10*/  @P2 IMAD.MOV.U32 R3, RZ, RZ, RZ ;  /* 0x000000ffff032224 */ /* 0x000fe400078e00ff */
[----:B------:R-:W-:-:S03]  /*0a20*/  @P2 IMAD.MOV.U32 R5, RZ, RZ, RZ ;  /* 0x000000ffff052224 */ /* 0x000fc600078e00ff */
[----:B------:R-:W0:Y:S01]  /*0a30*/  @!P2 LDC R9, c[0x0][0xc] ;  /* 0x00000300ff09ab82 */ /* 0x000e220000000800 */
[----:B------:R-:W-:Y:S01]  /*0a40*/  ULDC UR6, c[0x0][0xc] ;  /* 0x0000030000067ab9 */ /* 0x000fe20000000800 */
[----:B------:R-:W-:Y:S02]  /*0a50*/  ULDC UR7, c[0x0][0x10] ;  /* 0x0000040000077ab9 */ /* 0x000fe40000000800 */
[----:B------:R-:W-:-:S04]  /*0a60*/  UIMAD.WIDE.U32 UR6, UR6, UR7, URZ ;  /* 0x00000007060672a5 */ /* 0x000fc8000f8e003f */
[----:B------:R-:W1:Y:S01]  /*0a70*/  LDC R8, c[0x0][0x14] ;  /* 0x00000500ff087b82 */ /* 0x000e620000000800 */
[----:B---3--:R-:W-:-:S04]  /*0a80*/  @P2 IMAD.WIDE.U32 R2, R14, R15, R2 ;  /* 0x0000000f0e022225 */ /* 0x008fc800078e0002 */
[----:B------:R-:W-:Y:S02]  /*0a90*/  IMAD.MOV.U32 R15, RZ, RZ, RZ ;  /* 0x000000ffff0f7224 */ /* 0x000fe400078e00ff */
[----:B------:R-:W-:Y:S02]  /*0aa0*/  @P2 IMAD.IADD R3, R3, 0x1, R5 ;  /* 0x0000000103032824 */ /* 0x000fe400078e0205 */
[----:B0-----:R-:W-:-:S04]  /*0ab0*/  @!P2 IMAD.WIDE.U32 R4, R9, R21, R14 ;  /* 0x000000150904a225 */ /* 0x001fc800078e000e */
[----:B------:R-:W-:Y:S02]  /*0ac0*/  @!P2 IMAD.MOV.U32 R2, RZ, RZ, R4 ;  /* 0x000000ffff02a224 */ /* 0x000fe400078e0004 */
[----:B------:R-:W-:Y:S02]  /*0ad0*/  @!P2 IMAD.MOV.U32 R3, RZ, RZ, R5 ;  /* 0x000000ffff03a224 */ /* 0x000fe400078e0005 */
[C---:B-1----:R-:W-:Y:S02]  /*0ae0*/  IMAD R17, R8.reuse, UR7, RZ ;  /* 0x0000000708117c24 */ /* 0x042fe4000f8e02ff */
[----:B------:R-:W-:Y:S01]  /*0af0*/  IMAD.WIDE.U32 R8, R8, UR6, RZ ;  /* 0x0000000608087c25 */ /* 0x000fe2000f8e00ff */
[----:B------:R-:W-:-:S03]  /*0b00*/  ULDC.64 UR6, c[0x0][0x650] ;  /* 0x0001940000067ab9 */ /* 0x000fc60000000a00 */
[----:B------:R-:W-:Y:S01]  /*0b10*/  IMAD.IADD R0, R9, 0x1, R17 ;  /* 0x0000000109007824 */ /* 0x000fe200078e0211 */
[----:B------:R-:W-:Y:S06]  /*0b20*/  @P0 BRA `(.L_x_9) ;  /* 0x0000000000280947 */ /* 0x000fec0003800000 */
[----:B------:R-:W-:Y:S01]  /*0b30*/  UIMAD.WIDE.U32 UR4, UR13, 0x24924925, URZ ;  /* 0x249249250d0478a5 */ /* 0x000fe2000f8e003f */
[----:B------:R-:W-:Y:S01]  /*0b40*/  IADD3 R2, P0, R2, R8, RZ ;  /* 0x0000000802027210 */ /* 0x000fe20007f1e0ff */
[----:B------:R-:W-:Y:S02]  /*0b50*/  UISETP.GE.U32.AND UP0, UPT, UR13, 0x7, UPT ;  /* 0x000000070d00788c */ /* 0x000fe4000bf06070 */
[----:B------:R-:W-:Y:S02]  /*0b60*/  UIADD3 UR4, -UR5, UR13, URZ ;  /* 0x0000000d05047290 */ /* 0x000fe4000fffe13f */
[----:B------:R-:W-:Y:S02]  /*0b70*/  IMAD.X R3, R0, 0x1, R3, P0 ;  /* 0x0000000100037824 */ /* 0x000fe400000e0603 */
[----:B------:R-:W-:-:S04]  /*0b80*/  ULEA.HI UR4, UR4, UR5, URZ, 0x1f ;  /* 0x0000000504047291 */ /* 0x000fc8000f8ff83f */
[----:B------:R-:W-:-:S03]  /*0b90*/  USHF.R.U32.HI UR5, URZ, 0x2, UR4 ;  /* 0x000000023f057899 */ /* 0x000fc60008011604 */
[----:B------:R-:W-:Y:S01]  /*0ba0*/  UMOV UR4, URZ ;  /* 0x0000003f00047c82 */ /* 0x000fe20008000000 */
[----:B------:R-:W-:Y:S02]  /*0bb0*/  @UP0 ULOP3.LUT UR4, UR5, 0x1, URZ, 0xc0, !UPT ;  /* 0x0000000105040892 */ /* 0x000fe4000f8ec03f */
[----:B------:R-:W-:-:S12]  /*0bc0*/  UIMAD UR5, UR5, -0x7, UR13 ;  /* 0xfffffff9050578a4 */ /* 0x000fd8000f8e020d */
.L_x_9:
[----:B------:R-:W-:Y:S01]  /*0bd0*/  ISETP.GE.U32.AND P0, PT, R2, UR6, PT ;  /* 0x0000000602007c0c */ /* 0x000fe2000bf06070 */
[----:B------:R-:W-:Y:S01]  /*0be0*/  IMAD.MOV.U32 R6, RZ, RZ, -0x1 ;  /* 0xffffffffff067424 */ /* 0x000fe200078e00ff */
[----:B------:R-:W-:Y:S01]  /*0bf0*/  PRMT R16, RZ, 0x7610, R16 ;  /* 0x00007610ff107816 */ /* 0x000fe20000000010 */
[----:B------:R-:W-:Y:S01]  /*0c00*/  IMAD.MOV.U32 R5, RZ, RZ, -0x1 ;  /* 0xffffffffff057424 */ /* 0x000fe200078e00ff */
[----:B------:R-:W-:Y:S01]  /*0c10*/  ISETP.GE.U32.AND.EX P0, PT, R3, UR7, PT, P0 ;  /* 0x0000000703007c0c */ /* 0x000fe2000bf06100 */
[----:B------:R-:W-:-:S12]  /*0c20*/  IMAD.MOV.U32 R4, RZ, RZ, -0x1 ;  /* 0xffffffffff047424 */ /* 0x000fd800078e00ff */
[----:B------:R-:W-:Y:S05]  /*0c30*/  @P0 BRA `(.L_x_10) ;  /* 0x00000004005c0947 */ /* 0x000fea0003800000 */
[----:B------:R-:W0:Y:S01]  /*0c40*/  LDC.64 R24, c[0x0][0x628] ;  /* 0x00018a00ff187b82 */ /* 0x000e220000000a00 */
[----:B------:R-:W-:Y:S02]  /*0c50*/  IMAD.MOV.U32 R4, RZ, RZ, R2 ;  /* 0x000000ffff047224 */ /* 0x000fe400078e0002 */
[----:B------:R-:W-:-:S05]  /*0c60*/  IMAD.MOV.U32 R5, RZ, RZ, R3 ;  /* 0x000000ffff057224 */ /* 0x000fca00078e0003 */
[----:B------:R-:W1:Y:S08]  /*0c70*/  LDC R6, c[0x0][0x630] ;  /* 0x00018c00ff067b82 */ /* 0x000e700000000800 */
[----:B------:R-:W2:Y:S01]  /*0c80*/  LDC.64 R26, c[0x0][0x620] ;  /* 0x00018800ff1a7b82 */ /* 0x000ea20000000a00 */
[----:B0-----:R-:W-:-:S04]  /*0c90*/  ISETP.NE.U32.AND P0, PT, R24, RZ, PT ;  /* 0x000000ff1800720c */ /* 0x001fc80003f05070 */
[----:B------:R-:W-:-:S13]  /*0ca0*/  ISETP.NE.AND.EX P0, PT, R25, RZ, PT, P0 ;  /* 0x000000ff1900720c */ /* 0x000fda0003f05300 */
[----:B-12---:R-:W-:Y:S05]  /*0cb0*/  @!P0 BRA `(.L_x_11) ;  /* 0x0000000000288947 */ /* 0x006fea0003800000 */
[----:B------:R-:W0:Y:S02]  /*0cc0*/  LDC R19, c[0x0][0x634] ;  /* 0x00018d00ff137b82 */ /* 0x000e240000000800 */
[----:B0-----:R-:W-:-:S05]  /*0cd0*/  IADD3 R19, P0, R2, R19, RZ ;  /* 0x0000001302137210 */ /* 0x001fca0007f1e0ff */
[----:B------:R-:W-:-:S04]  /*0ce0*/  IMAD.X R23, RZ, RZ, R3, P0 ;  /* 0x000000ffff177224 */ /* 0x000fc800000e0603 */
[----:B------:R-:W-:-:S04]  /*0cf0*/  IMAD.WIDE.U32 R4, R23, R24, RZ ;  /* 0x0000001817047225 */ /* 0x000fc800078e00ff */
[----:B------:R-:W-:-:S04]  /*0d00*/  IMAD.WIDE.U32 R16, P0, R19, R25, R4 ;  /* 0x0000001913107225 */ /* 0x000fc80007800004 */
[----:B------:R-:W-:-:S04]  /*0d10*/  IMAD.WIDE.U32 R4, R19, R24, RZ ;  /* 0x0000001813047225 */ /* 0x000fc800078e00ff */
[----:B------:R-:W-:Y:S01]  /*0d20*/  IMAD.X R19, RZ, RZ, RZ, P0 ;  /* 0x000000ffff137224 */ /* 0x000fe200000e06ff */
[----:B------:R-:W-:Y:S01]  /*0d30*/  IADD3 RZ, P0, R5, R16, RZ ;  /* 0x0000001005ff7210 */ /* 0x000fe20007f1e0ff */
[----:B------:R-:W-:-:S04]  /*0d40*/  IMAD.MOV.U32 R18, RZ, RZ, R17 ;  /* 0x000000ffff127224 */ /* 0x000fc800078e0011 */
[----:B------:R-:W-:-:S08]  /*0d50*/  IMAD.WIDE.U32.X R4, R23, R25, R18, P0 ;  /* 0x0000001917047225 */ /* 0x000fd000000e0412 */
.L_x_11:
[--C-:B------:R-:W-:Y:S01]  /*0d60*/  SHF.R.U64 R32, R4, R6, R5.reuse ;  /* 0x0000000604207219 */ /* 0x100fe20000001205 */
[----:B------:R-:W0:Y:S01]  /*0d70*/  LDC.64 R28, c[0x0][0x640] ;  /* 0x00019000ff1c7b82 */ /* 0x000e220000000a00 */
[----:B------:R-:W-:Y:S01]  /*0d80*/  I2FP.F32.U32 R4, R14 ;  /* 0x0000000e00047245 */ /* 0x000fe20000201000 */
[----:B------:R-:W-:Y:S01]  /*0d90*/  ULDC UR6, c[0x0][0x150] ;  /* 0x0000540000067ab9 */ /* 0x000fe20000000800 */
[----:B------:R-:W-:Y:S02]  /*0da0*/  SHF.R.U32.HI R5, RZ, R6, R5 ;  /* 0x00000006ff057219 */ /* 0x000fe40000011605 */
[----:B------:R-:W-:Y:S01]  /*0db0*/  IADD3 R17, P0, RZ, -R32, RZ ;  /* 0x80000020ff117210 */ /* 0x000fe20007f1e0ff */
[----:B------:R-:W-:Y:S01]  /*0dc0*/  FMUL R6, R4, UR6 ;  /* 0x0000000604067c20 */ /* 0x000fe20008400000 */
[----:B------:R-:W-:Y:S01]  /*0dd0*/  ULDC UR6, c[0x0][0x154] ;  /* 0x0000550000067ab9 */ /* 0x000fe20000000800 */
[----:B------:R-:W1:Y:S02]  /*0de0*/  LDC R18, c[0x0][0x618] ;  /* 0x00018600ff127b82 */ /* 0x000e640000000800 */
[----:B------:R-:W-:-:S02]  /*0df0*/  IMAD.X R19, RZ, RZ, ~R5, P0 ;  /* 0x000000ffff137224 */ /* 0x000fc400000e0e05 */
[----:B------:R-:W2:Y:S01]  /*0e00*/  F2I.U32.TRUNC.NTZ R6, R6 ;  /* 0x0000000600067305 */ /* 0x000ea2000020f000 */
[----:B------:R-:W-:-:S03]  /*0e10*/  IMAD.WIDE.U32 R4, R17, R26, R2 ;  /* 0x0000001a11047225 */ /* 0x000fc600078e0002 */
[----:B------:R-:W3:Y:S01]  /*0e20*/  LDC R15, c[0x0][0x144] ;  /* 0x00005100ff0f7b82 */ /* 0x000ee20000000800 */
[----:B------:R-:W-:-:S04]  /*0e30*/  IMAD R16, R19, R26, RZ ;  /* 0x0000001a13107224 */ /* 0x000fc800078e02ff */
[----:B------:R-:W-:-:S03]  /*0e40*/  IMAD R17, R17, R27, R16 ;  /* 0x0000001b11117224 */ /* 0x000fc600078e0210 */
[----:B------:R-:W4:Y:S01]  /*0e50*/  LDC R22, c[0x0][0x608] ;  /* 0x00018200ff167b82 */ /* 0x000f220000000800 */
[----:B------:R-:W-:Y:S01]  /*0e60*/  IMAD.IADD R17, R5, 0x1, R17 ;  /* 0x0000000105117824 */ /* 0x000fe200078e0211 */
[----:B0-----:R-:W-:Y:S01]  /*0e70*/  ISETP.NE.U32.AND P0, PT, R28, RZ, PT ;  /* 0x000000ff1c00720c */ /* 0x001fe20003f05070 */
[----:B--2---:R-:W-:-:S03]  /*0e80*/  IMAD.MOV R5, RZ, RZ, -R6 ;  /* 0x000000ffff057224 */ /* 0x004fc600078e0a06 */
[----:B------:R-:W-:Y:S02]  /*0e90*/  ISETP.NE.AND.EX P0, PT, R29, RZ, PT, P0 ;  /* 0x000000ff1d00720c */ /* 0x000fe40003f05300 */
[----:B------:R-:W0:Y:S01]  /*0ea0*/  LDC R19, c[0x0][0x658] ;  /* 0x00019600ff137b82 */ /* 0x000e220000000800 */
[-CC-:B-1----:R-:W-:Y:S02]  /*0eb0*/  SHF.R.U64 R26, R4, R18.reuse, R17.reuse ;  /* 0x00000012041a7219 */ /* 0x182fe40000001211 */
[----:B------:R-:W-:Y:S02]  /*0ec0*/  I2FP.F32.U32 R4, R21 ;  /* 0x0000001500047245 */ /* 0x000fe40000201000 */
[----:B------:R-:W-:Y:S01]  /*0ed0*/  SHF.R.U32.HI R17, RZ, R18, R17 ;  /* 0x00000012ff117219 */ /* 0x000fe20000011611 */
[----:B------:R-:W-:Y:S02]  /*0ee0*/  IMAD.MOV.U32 R18, RZ, RZ, 0x1 ;  /* 0x00000001ff127424 */ /* 0x000fe400078e00ff */
[----:B------:R-:W1:Y:S01]  /*0ef0*/  LDC R24, c[0x0][0x148] ;  /* 0x00005200ff187b82 */ /* 0x000e620000000800 */
[----:B---3--:R-:W-:-:S02]  /*0f00*/  IMAD R6, R15, R5, R14 ;  /* 0x000000050f067224 */ /* 0x008fc400078e020e */
[----:B------:R-:W-:Y:S01]  /*0f10*/  FMUL R5, R4, UR6 ;  /* 0x0000000604057c20 */ /* 0x000fe20008400000 */
[----:B------:R-:W-:-:S04]  /*0f20*/  IMAD.MOV.U32 R4, RZ, RZ, -0x1 ;  /* 0xffffffffff047424 */ /* 0x000fc800078e00ff */
[----:B------:R-:W2:Y:S01]  /*0f30*/  LDC R25, c[0x0][0x600] ;  /* 0x00018000ff197b82 */ /* 0x000ea20000000800 */
[-CC-:B----4-:R-:W-:Y:S02]  /*0f40*/  SHF.R.U64 R34, R26, R22.reuse, R17.reuse ;  /* 0x000000161a227219 */ /* 0x190fe40000001211 */
[----:B------:R-:W-:Y:S02]  /*0f50*/  SHF.R.U32.HI R14, RZ, R22, R17 ;  /* 0x00000016ff0e7219 */ /* 0x000fe40000011611 */
[----:B------:R3:W4:Y:S03]  /*0f60*/  F2I.U32.TRUNC.NTZ R22, R5 ;  /* 0x0000000500167305 */ /* 0x000726000020f000 */
[----:B------:R-:W1:Y:S01]  /*0f70*/  LDC R27, c[0x0][0x648] ;  /* 0x00019200ff1b7b82 */ /* 0x000e620000000800 */
[-C--:B0-----:R-:W-:Y:S02]  /*0f80*/  SHF.R.U64 R36, R34, R19.reuse, R14 ;  /* 0x0000001322247219 */ /* 0x081fe4000000120e */
[----:B------:R-:W-:-:S02]  /*0f90*/  SHF.L.U32 R4, R4, R19, RZ ;  /* 0x0000001304047219 */ /* 0x000fc400000006ff */
[-C--:B------:R-:W-:Y:S02]  /*0fa0*/  SHF.R.U32.HI R14, RZ, R19.reuse, R14 ;  /* 0x00000013ff0e7219 */ /* 0x080fe4000001160e */
[----:B------:R-:W-:Y:S01]  /*0fb0*/  SHF.L.U32 R18, R18, R19, RZ ;  /* 0x0000001312127219 */ /* 0x000fe200000006ff */
[----:B------:R-:W0:Y:S01]  /*0fc0*/  LDC R31, c[0x0][0x638] ;  /* 0x00018e00ff1f7b82 */ /* 0x000e220000000800 */
[----:B------:R-:W-:Y:S01]  /*0fd0*/  LOP3.LUT R19, RZ, R4, RZ, 0x33, !PT ;  /* 0x00000004ff137212 */ /* 0x000fe200078e33ff */
[----:B------:R-:W-:Y:S02]  /*0fe0*/  IMAD.MOV.U32 R4, RZ, RZ, R36 ;  /* 0x000000ffff047224 */ /* 0x000fe400078e0024 */
[----:B---3--:R-:W-:-:S04]  /*0ff0*/  IMAD.MOV.U32 R5, RZ, RZ, R14 ;  /* 0x000000ffff057224 */ /* 0x008fc800078e000e */
[----:B------:R-:W3:Y:S01]  /*1000*/  LDC R30, c[0x0][0x610] ;  /* 0x00018400ff1e7b82 */ /* 0x000ee20000000800 */
[----:B----4-:R-:W-:Y:S05]  /*1010*/  @!P0 BRA `(.L_x_12) ;  /* 0x0000000000288947 */ /* 0x010fea0003800000 */
[----:B------:R-:W4:Y:S02]  /*1020*/  LDC R17, c[0x0][0x64c] ;  /* 0x00019300ff117b82 */ /* 0x000f240000000800 */
[----:B----4-:R-:W-:-:S05]  /*1030*/  IADD3 R17, P0, R36, R17, RZ ;  /* 0x0000001124117210 */ /* 0x010fca0007f1e0ff */
        /* <DEDUP_REMOVED lines=8> */
.L_x_12:
[----:B-1----:R-:W-:Y:S01]  /*10c0*/  SHF.R.U64 R4, R4, R27, R5 ;  /* 0x0000001b04047219 */ /* 0x002fe20000001205 */
[----:B--2---:R-:W-:Y:S01]  /*10d0*/  VIADD R5, R25, 0xffffffff ;  /* 0xffffffff19057836 */ /* 0x004fe20000000000 */
[----:B------:R-:W-:Y:S01]  /*10e0*/  LOP3.LUT R19, R34, R19, RZ, 0xc0, !PT ;  /* 0x0000001322137212 */ /* 0x000fe200078ec0ff */
[----:B------:R-:W-:Y:S02]  /*10f0*/  IMAD.MOV R22, RZ, RZ, -R22 ;  /* 0x000000ffff167224 */ /* 0x000fe400078e0a16 */
[----:B------:R-:W-:Y:S01]  /*1100*/  IMAD.MOV R14, RZ, RZ, -R4 ;  /* 0x000000ffff0e7224 */ /* 0x000fe200078e0a04 */
[----:B------:R-:W-:Y:S01]  /*1110*/  LOP3.LUT R5, R26, R5, RZ, 0xc0, !PT ;  /* 0x000000051a057212 */ /* 0x000fe200078ec0ff */
[----:B------:R-:W-:Y:S02]  /*1120*/  IMAD R19, R18, R4, R19 ;  /* 0x0000000412137224 */ /* 0x000fe400078e0213 */
[----:B------:R-:W-:Y:S02]  /*1130*/  @P2 IMAD R6, R24, R22, R21 ;  /* 0x0000001618062224 */ /* 0x000fe400078e0215 */
[----:B0-----:R-:W-:-:S02]  /*1140*/  IMAD R4, R14, R31, R36 ;  /* 0x0000001f0e047224 */ /* 0x001fc400078e0224 */
[----:B---3--:R-:W-:Y:S02]  /*1150*/  IMAD R6, R19, R30, R6 ;  /* 0x0000001e13067224 */ /* 0x008fe400078e0206 */
[----:B------:R-:W-:Y:S02]  /*1160*/  IMAD R15, R4, R25, R5 ;  /* 0x00000019040f7224 */ /* 0x000fe400078e0205 */
[----:B------:R-:W-:Y:S02]  /*1170*/  IMAD.MOV.U32 R16, RZ, RZ, 0x1 ;  /* 0x00000001ff107424 */ /* 0x000fe400078e00ff */
[----:B------:R-:W-:Y:S01]  /*1180*/  IMAD.MOV.U32 R4, RZ, RZ, R32 ;  /* 0x000000ffff047224 */ /* 0x000fe200078e0020 */
[----:B------:R-:W-:Y:S02]  /*1190*/  SEL R5, R15, R6, !P2 ;  /* 0x000000060f057207 */ /* 0x000fe40005000000 */
[----:B------:R-:W-:-:S07]  /*11a0*/  SEL R6, R6, R15, !P2 ;  /* 0x0000000f06067207 */ /* 0x000fce0005000000 */
.L_x_10:
[----:B------:R-:W-:Y:S05]  /*11b0*/  @!P3 BRA `(.L_x_13) ;  /* 0x0000006c00c8b947 */ /* 0x000fea0003800000 */
[----:B------:R-:W-:-:S13]  /*11c0*/  ISETP.GT.U32.AND P0, PT, R33, 0x1, PT ;  /* 0x000000012100780c */ /* 0x000fda0003f04070 */
[----:B------:R-:W-:Y:S05]  /*11d0*/  @P0 EXIT ;  /* 0x000000000000094d */ /* 0x000fea0003800000 */
.L_x_14:
[----:B------:R-:W-:-:S08]  /*11e0*/  NOP ;  /* 0x0000000000007918 */ /* 0x000fd00000000000 */
[----:B------:R-:W0:Y:S02]  /*11f0*/  USETMAXREG.TRY_ALLOC.CTAPOOL UP0, 0xe8 ;  /* 0x000000e8000079c8 */ /* 0x000e240008000600 */
[----:B0-----:R-:W-:-:S13]  /*1200*/  PLOP3.LUT P0, PT, PT, PT, UP0, 0x80, 0x0 ;  /* 0x000000000000781c */ /* 0x001fda0003f0f008 */
[----:B------:R-:W-:Y:S05]  /*1210*/  @!P0 BRA `(.L_x_14) ;  /* 0xfffffffc00f08947 */ /* 0x000fea000383ffff */
[----:B------:R-:W-:-:S13]  /*1220*/  LOP3.LUT P0, RZ, R16, 0xff, RZ, 0xc0, !PT ;  /* 0x000000ff10ff7812 */ /* 0x000fda000780c0ff */
[----:B------:R-:W-:Y:S05]  /*1230*/  @!P0 EXIT ;  /* 0x000000000000894d */ /* 0x000fea0003800000 */
[----:B------:R-:W0:Y:S01]  /*1240*/  S2UR UR6, SR_CgaCtaId ;  /* 0x00000000000679c3 */ /* 0x000e220000008800 */
[----:B------:R-:W-:Y:S01]  /*1250*/  SHF.R.S32.HI R14, RZ, 0x1f, R11 ;  /* 0x0000001fff0e7819 */ /* 0x000fe2000001140b */
[----:B------:R-:W-:Y:S01]  /*1260*/  UIADD3 UR7, UR11, -0x1, URZ ;  /* 0xffffffff0b077890 */ /* 0x000fe2000fffe03f */
[----:B------:R-:W-:Y:S01]  /*1270*/  LOP3.LUT R146, R7, 0x1, RZ, 0xfc, !PT ;  /* 0x0000000107927812 */ /* 0x000fe200078efcff */
[----:B------:R-:W-:Y:S01]  /*1280*/  UMOV UR9, 0x400 ;  /* 0x0000040000097882 */ /* 0x000fe20000000000 */
[CC--:B------:R-:W-:Y:S01]  /*1290*/  LEA.HI R13, R14.reuse, R11.reuse, RZ, 0x2 ;  /* 0x0000000b0e0d7211 */ /* 0x0c0fe200078f10ff */
[----:B------:R-:W-:Y:S01]  /*12a0*/  UISETP.LT.AND UP0, UPT, UR13, 0x1, UPT ;  /* 0x000000010d00788c */ /* 0x000fe2000bf01270 */
[----:B------:R-:W-:Y:S01]  /*12b0*/  LEA.HI R17, R14, R11, RZ, 0x5 ;  /* 0x0000000b0e117211 */ /* 0x000fe200078f28ff */
[----:B------:R-:W-:Y:S01]  /*12c0*/  USHF.L.U32 UR21, UR13, 0x1, URZ ;  /* 0x000000010d157899 */ /* 0x000fe2000800063f */
[--C-:B------:R-:W-:Y:S01]  /*12d0*/  SHF.R.S32.HI R15, RZ, 0x2, R13.reuse ;  /* 0x00000002ff0f7819 */ /* 0x100fe2000001140d */
[----:B------:R-:W-:Y:S01]  /*12e0*/  USEL UR10, UR13, 0x1, UP0 ;  /* 0x000000010d0a7887 */ /* 0x000fe20008000000 */
[----:B------:R-:W-:Y:S01]  /*12f0*/  SHF.R.S32.HI R16, RZ, 0x1f, R13 ;  /* 0x0000001fff107819 */ /* 0x000fe2000001140d */
[----:B------:R-:W-:Y:S01]  /*1300*/  UISETP.NE.AND UP0, UPT, UR7, URZ, UPT ;  /* 0x0000003f0700728c */ /* 0x000fe2000bf05270 */
[----:B------:R-:W-:Y:S01]  /*1310*/  SHF.R.S32.HI R17, RZ, 0x5, R17 ;  /* 0x00000005ff117819 */ /* 0x000fe20000011411 */
[----:B------:R-:W-:Y:S01]  /*1320*/  UIADD3 UR10, -UR10, UR13, URZ ;  /* 0x0000000d0a0a7290 */ /* 0x000fe2000fffe13f */
[----:B------:R-:W-:-:S04]  /*1330*/  LEA.HI R16, R16, R15, RZ, 0x3 ;  /* 0x0000000f10107211 */ /* 0x000fc800078f18ff */
[----:B------:R-:W-:Y:S01]  /*1340*/  LOP3.LUT R16, R16, 0xfffffff8, RZ, 0xc0, !PT ;  /* 0xfffffff810107812 */ /* 0x000fe200078ec0ff */
[----:B0-----:R-:W-:-:S04]  /*1350*/  ULEA UR9, UR6, UR9, 0x18 ;  /* 0x0000000906097291 */ /* 0x001fc8000f8ec03f */
[----:B------:R-:W-:Y:S01]  /*1360*/  IMAD.IADD R14, R15, 0x1, -R16 ;  /* 0x000000010f0e7824 */ /* 0x000fe200078e0a10 */
[----:B------:R-:W-:Y:S01]  /*1370*/  USHF.L.U32 UR6, UR7, 0x3, URZ ;  /* 0x0000000307067899 */ /* 0x000fe2000800063f */
[----:B------:R-:W-:Y:S01]  /*1380*/  LOP3.LUT R16, R13, 0xfffffffc, RZ, 0xc0, !PT ;  /* 0xfffffffc0d107812 */ /* 0x000fe200078ec0ff */
[----:B------:R-:W-:Y:S01]  /*1390*/  USEL UR7, URZ, 0x1, UP0 ;  /* 0x000000013f077887 */ /* 0x000fe20008000000 */
[--C-:B------:R-:W-:Y:S01]  /*13a0*/  IMAD R13, R17, -0x10, -R14.reuse ;  /* 0xfffffff0110d7824 */ /* 0x100fe200078e0a0e */
[----:B------:R-:W-:Y:S01]  /*13b0*/  ULOP3.LUT UR6, UR6, 0x8, URZ, 0xc0, !UPT ;  /* 0x0000000806067892 */ /* 0x000fe2000f8ec03f */
[----:B------:R-:W-:Y:S01]  /*13c0*/  SHF.R.S32.HI R15, RZ, 0x1f, R14 ;  /* 0x0000001fff0f7819 */ /* 0x000fe2000001140e */
[----:B------:R-:W-:Y:S01]  /*13d0*/  UIADD3 UR22, UR9, 0x80, URZ ;  /* 0x0000008009167890 */ /* 0x000fe2000fffe03f */
[----:B------:R-:W-:Y:S01]  /*13e0*/  IMAD.IADD R11, R11, 0x1, -R16 ;  /* 0x000000010b0b7824 */ /* 0x000fe200078e0a10 */
[----:B------:R-:W-:Y:S01]  /*13f0*/  ULOP3.LUT UR23, UR6, 0x8, URZ, 0x3c, !UPT ;  /* 0x0000000806177892 */ /* 0x000fe2000f8e3c3f */
[----:B------:R-:W-:Y:S01]  /*1400*/  IMAD.U32 R148, RZ, RZ, UR7 ;  /* 0x00000007ff947e24 */ /* 0x000fe2000f8e00ff */
[----:B------:R-:W-:Y:S01]  /*1410*/  ULOP3.LUT UR12, UR6, 0x18, URZ, 0x3c, !UPT ;  /* 0x00000018060c7892 */ /* 0x000fe2000f8e3c3f */
[----:B------:R-:W-:Y:S01]  /*1420*/  IMAD.WIDE R14, R17, 0x10, R14 ;  /* 0x00000010110e7825 */ /* 0x000fe200078e020e */
[----:B------:R-:W-:Y:S01]  /*1430*/  ULEA UR11, UR11, UR22, 0x3 ;  /* 0x000000160b0b7291 */ /* 0x000fe2000f8e183f */
[----:B------:R-:W-:-:S02]  /*1440*/  ULDC UR6, c[0x0][0x284] ;  /* 0x0000a10000067ab9 */ /* 0x000fc40000000800 */
[----:B------:R-:W-:-:S09]  /*1450*/  VIADD R13, R13, UR6 ;  /* 0x000000060d0d7c36 */ /* 0x000fd20008000000 */
.L_x_169:
[----:B------:R-:W-:Y:S01]  /*1460*/  SHF.L.U32 R16, R148, 0x1f, RZ ;  /* 0x0000001f94107819 */ /* 0x000fe200000006ff */
[----:B------:R-:W0:Y:S01]  /*1470*/  LDC R17, c[0x0][0x28c] ;  /* 0x0000a300ff117b82 */ /* 0x000e220000000800 */
[----:B------:R-:W-:Y:S01]  /*1480*/  UMOV UR6, URZ ;  /* 0x0000003f00067c82 */ /* 0x000fe20008000000 */
[----:B------:R-:W-:Y:S01]  /*1490*/  UMOV UR20, UR5 ;  /* 0x0000000500147c82 */ /* 0x000fe20008000000 */
[----:B-1----:R-:W1:Y:S01]  /*14a0*/  SYNCS.PHASECHK.TRANS64.TRYWAIT P0, [UR11+-0x8], R16 ;  /* 0xfffff810ff0075a7 */ /* 0x002e62000800014b */
[----:B0-----:R-:W-:Y:S01]  /*14b0*/  ISETP.GE.AND P1, PT, R17, 0x1, PT ;  /* 0x000000011100780c */ /* 0x001fe20003f26270 */
[----:B-1-34-:R-:W-:-:S12]  /*14c0*/  @!P0 BRA `(.L_x_15) ;  /* 0x0000007c005c8947 */ /* 0x01afd80003800000 */
.L_x_194:
[----:B------:R-:W-:Y:S01]  /*14d0*/  UMOV UR7, URZ ;  /* 0x0000003f00077c82 */ /* 0x000fe20008000000 */
[----:B------:R-:W-:Y:S01]  /*14e0*/  UMOV UR8, URZ ;  /* 0x0000003f00087c82 */ /* 0x000fe20008000000 */
[----:B------:R-:W-:Y:S02]  /*14f0*/  CS2R R22, SRZ ;  /* 0x0000000000167805 */ /* 0x000fe4000001ff00 */
[----:B------:R-:W-:Y:S02]  /*1500*/  CS2R R20, SRZ ;  /* 0x0000000000147805 */ /* 0x000fe4000001ff00 */
[----:B------:R-:W-:Y:S02]  /*1510*/  CS2R R88, SRZ ;  /* 0x0000000000587805 */ /* 0x000fe4000001ff00 */
[----:B------:R-:W-:Y:S02]  /*1520*/  CS2R R90, SRZ ;  /* 0x00000000005a7805 */ /* 0x000fe4000001ff00 */
[----:B------:R-:W-:-:S02]  /*1530*/  CS2R R92, SRZ ;  /* 0x00000000005c7805 */ /* 0x000fc4000001ff00 */
[----:B------:R-:W-:Y:S02]  /*1540*/  CS2R R94, SRZ ;  /* 0x00000000005e7805 */ /* 0x000fe4000001ff00 */
        /* <DEDUP_REMOVED lines=24> */
[----:B------:R-:W-:Y:S01]  /*16d0*/  CS2R R144, SRZ ;  /* 0x0000000000907805 */ /* 0x000fe2000001ff00 */
[----:B------:R-:W-:Y:S01]  /*16e0*/  IMAD.MOV.U32 R147, RZ, RZ, RZ ;  /* 0x000000ffff937224 */ /* 0x000fe200078e00ff */
[----:B------:R-:W-:Y:S01]  /*16f0*/  CS2R R24, SRZ ;  /* 0x0000000000187805 */ /* 0x000fe2000001ff00 */
[----:B------:R-:W-:Y:S01]  /*1700*/  IMAD.MOV.U32 R149, RZ, RZ, RZ ;  /* 0x000000ffff957224 */ /* 0x000fe200078e00ff */
[----:B------:R-:W-:Y:S01]  /*1710*/  CS2R R26, SRZ ;  /* 0x00000000001a7805 */ /* 0x000fe2000001ff00 */
[----:B------:R-:W-:Y:S01]  /*1720*/  IMAD.U32 R19, RZ, RZ, UR4 ;  /* 0x00000004ff137e24 */ /* 0x000fe2000f8e00ff */
        /* <DEDUP_REMOVED lines=29> */
[----:B------:R-:W-:Y:S01]  /*1900*/  CS2R R86, SRZ ;  /* 0x0000000000567805 */ /* 0x000fe2000001ff00 */
[----:B------:R-:W-:Y:S06]  /*1910*/  @!P1 BRA `(.L_x_16) ;  /* 0x00000008006c9947 */ /* 0x000fec0003800000 */
[----:B------:R-:W-:-:S13]  /*1920*/  ISETP.NE.AND P1, PT, R146, 0x3, PT ;  /* 0x000000039200780c */ /* 0x000fda0003f25270 */
[----:B------:R-:W-:Y:S05]  /*1930*/  @!P1 BRA `(.L_x_17) ;  /* 0x0000000000049947 */ /* 0x000fea0003800000 */
[----:B------:R-:W-:Y:S01]  /*1940*/  BPT.TRAP 0x1 ;  /* 0x000000040000795c */ /* 0x000fe20000300000 */
.L_x_17:
[----:B------:R-:W-:Y:S01]  /*1950*/  ULEA UR6, UR5, UR9, 0x3 ;  /* 0x0000000905067291 */ /* 0x000fe2000f8e183f */
[----:B0-----:R-:W-:-:S05]  /*1960*/  IMAD.U32 R16, RZ, RZ, UR4 ;  /* 0x00000004ff107e24 */ /* 0x001fca000f8e00ff */
[----:B------:R-:W-:-:S04]  /*1970*/  SHF.L.U32 R16, R16, 0x1f, RZ ;  /* 0x0000001f10107819 */ /* 0x000fc800000006ff */
[----:B------:R0:W1:Y:S01]  /*1980*/  SYNCS.PHASECHK.TRANS64.TRYWAIT P0, [UR6], R16 ;  /* 0x00000010ff0075a7 */ /* 0x0000620008000146 */
[----:B------:R-:W-:Y:S05]  /*1990*/  @!P1 BRA `(.L_x_18) ;  /* 0x0000000000049947 */ /* 0x000fea0003800000 */
[----:B------:R-:W-:Y:S01]  /*19a0*/  BPT.TRAP 0x1 ;  /* 0x000000040000795c */ /* 0x000fe20000300000 */
.L_x_18:
[----:B-1----:R-:W-:Y:S05]  /*19b0*/  @P0 BRA `(.L_x_19) ;  /* 0x0000000000080947 */ /* 0x002fea0003800000 */
[----:B------:R-:W1:Y:S02]  /*19c0*/  SYNCS.PHASECHK.TRANS64.TRYWAIT P0, [UR6], R16 ;  /* 0x00000010ff0075a7 */ /* 0x000e640008000146 */
[----:B-1----:R-:W-:Y:S05]  /*19d0*/  @!P0 BRA `(.L_x_20) ;  /* 0x0000007800308947 */ /* 0x002fea0003800000 */
.L_x_19:
[----:B------:R-:W-:Y:S01]  /*19e0*/  UIADD3 UR6, UR9, 0x180, URZ ;  /* 0x0000018009067890 */ /* 0x000fe2000fffe03f */
[----:B------:R-:W-:Y:S01]  /*19f0*/  WARPGROUP.ARRIVE ;  /* 0x00000000000079c5 */ /* 0x000fe20000000000 */
[----:B------:R-:W-:Y:S01]  /*1a00*/  UIADD3 UR7, UR9, 0xe180, URZ ;  /* 0x0000e18009077890 */ /* 0x000fe2000fffe03f */
[----:B------:R-:W-:Y:S01]  /*1a10*/  CS2R R22, SRZ ;  /* 0x0000000000167805 */ /* 0x000fe2000001ff00 */
[----:B------:R-:W-:Y:S01]  /*1a20*/  USHF.R.U32.HI UR6, URZ, 0x4, UR6 ;  /* 0x000000043f067899 */ /* 0x000fe20008011606 */
[----:B------:R-:W-:Y:S01]  /*1a30*/  CS2R R20, SRZ ;  /* 0x0000000000147805 */ /* 0x000fe2000001ff00 */
[----:B------:R-:W-:Y:S01]  /*1a40*/  USHF.R.U32.HI UR7, URZ, 0x4, UR7 ;  /* 0x000000043f077899 */ /* 0x000fe20008011607 */
[----:B------:R-:W-:Y:S01]  /*1a50*/  CS2R R88, SRZ ;  /* 0x0000000000587805 */ /* 0x000fe2000001ff00 */
[----:B------:R-:W-:Y:S01]  /*1a60*/  ULOP3.LUT UR6, UR6, 0x3fff, URZ, 0xc0, !UPT ;  /* 0x00003fff06067892 */ /* 0x000fe2000f8ec03f */
[----:B------:R-:W-:Y:S01]  /*1a70*/  CS2R R90, SRZ ;  /* 0x00000000005a7805 */ /* 0x000fe2000001ff00 */
[----:B------:R-:W-:Y:S01]  /*1a80*/  ULOP3.LUT UR7, UR7, 0x3fff, URZ, 0xc0, !UPT ;  /* 0x00003fff07077892 */ /* 0x000fe2000f8ec03f */
[----:B------:R-:W-:Y:S01]  /*1a90*/  CS2R R92, SRZ ;  /* 0x00000000005c7805 */ /* 0x000fe2000001ff00 */
[----:B------:R-:W-:Y:S01]  /*1aa0*/  ULOP3.LUT UR6, UR6, 0x10000, URZ, 0xfc, !UPT ;  /* 0x0001000006067892 */ /* 0x000fe2000f8efc3f */
[----:B------:R-:W-:Y:S01]  /*1ab0*/  CS2R R94, SRZ ;  /* 0x00000000005e7805 */ /* 0x000fe2000001ff00 */
[----:B------:R-:W-:Y:S01]  /*1ac0*/  ULOP3.LUT UR7, UR7, 0x10000, URZ, 0xfc, !UPT ;  /* 0x0001000007077892 */ /* 0x000fe2000f8efc3f */
[----:B------:R-:W-:Y:S01]  /*1ad0*/  CS2R R96, SRZ ;  /* 0x0000000000607805 */ /* 0x000fe2000001ff00 */
[----:B------:R-:W-:Y:S01]  /*1ae0*/  ULEA UR6, UR5, UR6, 0x9 ;  /* 0x0000000605067291 */ /* 0x000fe2000f8e483f */
[----:B------:R-:W-:Y:S01]  /*1af0*/  CS2R R98, SRZ ;  /* 0x0000000000627805 */ /* 0x000fe2000001ff00 */
[----:B------:R-:W-:Y:S01]  /*1b00*/  ULEA UR7, UR5, UR7, 0xa ;  /* 0x0000000705077291 */ /* 0x000fe2000f8e503f */
[----:B------:R-:W-:Y:S01]  /*1b10*/  CS2R R100, SRZ ;  /* 0x0000000000647805 */ /* 0x000fe2000001ff00 */
[----:B------:R-:W-:Y:S01]  /*1b20*/  UMOV UR17, 0x40000040 ;  /* 0x4000004000117882 */ /* 0x000fe20000000000 */
[----:B------:R-:W-:Y:S01]  /*1b30*/  UMOV UR19, 0x40000040 ;  /* 0x4000004000137882 */ /* 0x000fe20000000000 */
[----:B------:R-:W-:Y:S01]  /*1b40*/  CS2R R102, SRZ ;  /* 0x0000000000667805 */ /* 0x000fe2000001ff00 */
[----:B------:R-:W-:Y:S01]  /*1b50*/  UMOV UR16, UR6 ;  /* 0x0000000600107c82 */ /* 0x000fe20008000000 */
[----:B------:R-:W-:Y:S01]  /*1b60*/  CS2R R104, SRZ ;  /* 0x0000000000687805 */ /* 0x000fe2000001ff00 */
[----:B------:R-:W-:Y:S01]  /*1b70*/  UMOV UR18, UR7 ;  /* 0x0000000700127c82 */ /* 0x000fe20008000000 */
[----:B------:R-:W-:Y:S01]  /*1b80*/  CS2R R106, SRZ ;  /* 0x00000000006a7805 */ /* 0x000fe2000001ff00 */
[----:B------:R-:W-:Y:S01]  /*1b90*/  QGMMA.64x128x32.F32.E5M2.E5M2 R24, gdesc[UR16], RZ, !UPT ;  /* 0x01e00000101879f3 */ /* 0x000fe2000c7038ff */
[----:B------:R-:W-:Y:S01]  /*1ba0*/  UIADD3 UR16, UR6, 0x2, URZ ;  /* 0x0000000206107890 */ /* 0x000fe2000fffe03f */
[----:B------:R-:W-:Y:S01]  /*1bb0*/  CS2R R108, SRZ ;  /* 0x00000000006c7805 */ /* 0x000fe2000001ff00 */
[----:B------:R-:W-:Y:S01]  /*1bc0*/  UIADD3 UR18, UR7, 0x2, URZ ;  /* 0x0000000207127890 */ /* 0x000fe2000fffe03f */
[----:B------:R-:W-:Y:S01]  /*1bd0*/  CS2R R110, SRZ ;  /* 0x00000000006e7805 */ /* 0x000fe2000001ff00 */
[----:B------:R-:W-:Y:S01]  /*1be0*/  UMOV UR17, 0x40000040 ;  /* 0x4000004000117882 */ /* 0x000fe20000000000 */
[----:B------:R-:W-:Y:S01]  /*1bf0*/  UMOV UR19, 0x40000040 ;  /* 0x4000004000137882 */ /* 0x000fe20000000000 */
        /* <DEDUP_REMOVED lines=17> */
[----:B------:R-:W-:Y:S02]  /*1d10*/  IMAD.MOV.U32 R147, RZ, RZ, RZ ;  /* 0x000000ffff937224 */ /* 0x000fe400078e00ff */
[----:B------:R-:W-:Y:S01]  /*1d20*/  IMAD.MOV.U32 R149, RZ, RZ, RZ ;  /* 0x000000ffff957224 */ /* 0x000fe200078e00ff */
[----:B------:R-:W-:Y:S01]  /*1d30*/  QGMMA.64x128x32.F32.E5M2.E5M2 R24, gdesc[UR16], R24 ;  /* 0x01e00000101879f3 */ /* 0x000fe20008703818 */
[----:B------:R-:W-:-:S02]  /*1d40*/  UIADD3 UR16, UR6, 0x4, URZ ;  /* 0x0000000406107890 */ /* 0x000fc4000fffe03f */
[----:B------:R-:W-:Y:S01]  /*1d50*/  UIADD3 UR18, UR7, 0x4, URZ ;  /* 0x0000000407127890 */ /* 0x000fe2000fffe03f */
[----:B------:R-:W-:Y:S01]  /*1d60*/  UMOV UR17, 0x40000040 ;  /* 0x4000004000117882 */ /* 0x000fe20000000000 */
[----:B------:R-:W-:-:S07]  /*1d70*/  UMOV UR19, 0x40000040 ;  /* 0x4000004000137882 */ /* 0x000fce0000000000 */
[----:B------:R-:W-:Y:S01]  /*1d80*/  QGMMA.64x128x32.F32.E5M2.E5M2 R24, gdesc[UR16], R24 ;  /* 0x01e00000101879f3 */ /* 0x000fe20008703818 */
[----:B------:R-:W-:Y:S02]  /*1d90*/  UIADD3 UR18, UR7, 0x6, URZ ;  /* 0x0000000607127890 */ /* 0x000fe4000fffe03f */
[----:B------:R-:W-:Y:S01]  /*1da0*/  UIADD3 UR16, UR6, 0x6, URZ ;  /* 0x0000000606107890 */ /* 0x000fe2000fffe03f */
[----:B------:R-:W-:Y:S01]  /*1db0*/  ULDC UR7, c[0x0][0x50c] ;  /* 0x0001430000077ab9 */ /* 0x000fe20000000800 */
[----:B------:R-:W-:Y:S01]  /*1dc0*/  UMOV UR17, 0x40000040 ;  /* 0x4000004000117882 */ /* 0x000fe20000000000 */
[----:B------:R-:W-:Y:S01]  /*1dd0*/  UISETP.NE.AND UP0, UPT, UR7, 0x4, UPT ;  /* 0x000000040700788c */ /* 0x000fe2000bf05270 */
[----:B------:R-:W-:Y:S01]  /*1de0*/  UMOV UR19, 0x40000040 ;  /* 0x4000004000137882 */ /* 0x000fe20000000000 */
[----:B------:R-:W-:Y:S02]  /*1df0*/  UMOV UR6, 0x4 ;  /* 0x0000000400067882 */ /* 0x000fe40000000000 */
[----:B------:R-:W-:-:S06]  /*1e00*/  USEL UR7, URZ, 0x1, UP0 ;  /* 0x000000013f077887 */ /* 0x000fcc0008000000 */
[----:B------:R-:W-:Y:S01]  /*1e10*/  ISETP.NE.AND P0, PT, RZ, UR7, PT ;  /* 0x00000007ff007c0c */ /* 0x000fe2000bf05270 */
[----:B------:R-:W-:-:S12]  /*1e20*/  QGMMA.64x128x32.F32.E5M2.E5M2 R24, gdesc[UR16], R24, gsb0 ;  /* 0x01e00000101879f3 */ /* 0x000fd80008003818 */
[----:B------:R-:W-:Y:S05]  /*1e30*/  @!P0 BRA `(.L_x_21) ;  /* 0x0000000400088947 */ /* 0x000fea0003800000 */
[----:B------:R-:W-:Y:S02]  /*1e40*/  WARPGROUP.DEPBAR.LE gsb0, 0x0 ;  /* 0x00008000000079c5 */ /* 0x000fe40000010000 */
[----:B------:R-:W-:-:S01]  /*1e50*/  FADD R149, RZ, R24 ;  /* 0x00000018ff957221 */ /* 0x000fc20000000000 */
[----:B------:R-:W-:Y:S01]  /*1e60*/  FADD R144, RZ, R25 ;  /* 0x00000019ff907221 */ /* 0x000fe20000000000 */
        /* <DEDUP_REMOVED lines=62> */
[----:B------:R-:W-:-:S06]  /*2250*/  UMOV UR6, URZ ;  /* 0x0000003f00067c82 */ /* 0x000fcc0008000000 */
.L_x_21:
[----:B------:R-:W-:-:S04]  /*2260*/  UIADD3 UR20, UR5, 0x1, URZ ;  /* 0x0000000105147890 */ /* 0x000fc8000fffe03f */
[----:B------:R-:W-:-:S04]  /*2270*/  UISETP.NE.AND UP0, UPT, UR20, 0x7, UPT ;  /* 0x000000071400788c */ /* 0x000fc8000bf05270 */
[----:B------:R-:W-:Y:S02]  /*2280*/  USEL UR8, URZ, 0x1, UP0 ;  /* 0x000000013f087887 */ /* 0x000fe40008000000 */
[----:B------:R-:W-:Y:S02]  /*2290*/  USEL UR20, UR20, URZ, UP0 ;  /* 0x0000003f14147287 */ /* 0x000fe40008000000 */
[----:B------:R-:W-:-:S06]  /*22a0*/  ULOP3.LUT UR8, UR4, UR8, URZ, 0x3c, !UPT ;  /* 0x0000000804087292 */ /* 0x000fcc000f8e3c3f */
[----:B------:R-:W-:Y:S01]  /*22b0*/  IMAD.U32 R19, RZ, RZ, UR8 ;  /* 0x00000008ff137e24 */ /* 0x000fe2000f8e00ff */
[----:B------:R-:W-:-:S06]  /*22c0*/  UMOV UR8, 0x1 ;  /* 0x0000000100087882 */ /* 0x000fcc0000000000 */
.L_x_16:
[----:B------:R-:W-:-:S06]  /*22d0*/  UISETP.GE.AND UP0, UPT, UR10, 0x1, UPT ;  /* 0x000000010a00788c */ /* 0x000fcc000bf06270 */
[----:B------:R-:W-:-:S13]  /*22e0*/  PLOP3.LUT P0, PT, PT, PT, UP0, 0x80, 0x0 ;  /* 0x000000000000781c */ /* 0x000fda0003f0f008 */
[----:B------:R-:W-:Y:S05]  /*22f0*/  @!P0 BRA `(.L_x_22) ;  /* 0x0000000800348947 */ /* 0x000fea0003800000 */
[----:B01----:R-:W-:Y:S01]  /*2300*/  IMAD.U32 R16, RZ, RZ, UR10 ;  /* 0x0000000aff107e24 */ /* 0x003fe2000f8e00ff */
[----:B------:R-:W-:Y:S01]  /*2310*/  UMOV UR24, UR5 ;  /* 0x0000000500187c82 */ /* 0x000fe20008000000 */
[----:B------:R-:W-:-:S05]  /*2320*/  ULDC UR25, c[0x0][0x50c] ;  /* 0x0001430000197ab9 */ /* 0x000fca0000000800 */
.L_x_30:
[----:B------:R-:W-:-:S13]  /*2330*/  ISETP.NE.AND P1, PT, R146, 0x3, PT ;  /* 0x000000039200780c */ /* 0x000fda0003f25270 */
[----:B01----:R-:W-:Y:S05]  /*2340*/  @!P1 BRA `(.L_x_23) ;  /* 0x0000000000049947 */ /* 0x003fea0003800000 */
[----:B------:R-:W-:Y:S01]  /*2350*/  BPT.TRAP 0x1 ;  /* 0x000000040000795c */ /* 0x000fe20000300000 */
.L_x_23:
[----:B------:R-:W-:Y:S01]  /*2360*/  ULEA UR16, UR20, UR9, 0x3 ;  /* 0x0000000914107291 */ /* 0x000fe2000f8e183f */
[----:B------:R-:W-:-:S08]  /*2370*/  SHF.L.U32 R17, R19, 0x1f, RZ ;  /* 0x0000001f13117819 */ /* 0x000fd000000006ff */
[----:B------:R0:W1:Y:S01]  /*2380*/  SYNCS.PHASECHK.TRANS64.TRYWAIT P0, [UR16], R17 ;  /* 0x00000011ff0075a7 */ /* 0x0000620008000150 */
[----:B------:R-:W-:Y:S05]  /*2390*/  @!P1 BRA `(.L_x_24) ;  /* 0x0000000000049947 */ /* 0x000fea0003800000 */
[----:B------:R-:W-:Y:S01]  /*23a0*/  BPT.TRAP 0x1 ;  /* 0x000000040000795c */ /* 0x000fe20000300000 */
.L_x_24:
[----:B-1----:R-:W-:Y:S05]  /*23b0*/  @P0 BRA `(.L_x_25) ;  /* 0x0000000000080947 */ /* 0x002fea0003800000 */
[----:B------:R-:W1:Y:S02]  /*23c0*/  SYNCS.PHASECHK.TRANS64.TRYWAIT P0, [UR16], R17 ;  /* 0x00000011ff0075a7 */ /* 0x000e640008000150 */
[----:B-1----:R-:W-:Y:S05]  /*23d0*/  @!P0 BRA `(.L_x_26) ;  /* 0x0000006c00c88947 */ /* 0x002fea0003800000 */
.L_x_25:
[----:B------:R-:W-:Y:S01]  /*23e0*/  UIADD3 UR16, UR9, 0x180, URZ ;  /* 0x0000018009107890 */ /* 0x000fe2000fffe03f */
[----:B------:R-:W-:Y:S01]  /*23f0*/  WARPGROUP.ARRIVE ;  /* 0x00000000000079c5 */ /* 0x000fe20000000000 */
[----:B------:R-:W-:Y:S02]  /*2400*/  UIADD3 UR17, UR9, 0xe180, URZ ;  /* 0x0000e18009117890 */ /* 0x000fe4000fffe03f */
[----:B------:R-:W-:Y:S02]  /*2410*/  UISETP.NE.AND UP0, UPT, UR7, URZ, UPT ;  /* 0x0000003f0700728c */ /* 0x000fe4000bf05270 */
[----:B------:R-:W-:Y:S02]  /*2420*/  USHF.R.U32.HI UR16, URZ, 0x4, UR16 ;  /* 0x000000043f107899 */ /* 0x000fe40008011610 */
[----:B------:R-:W-:Y:S02]  /*2430*/  USHF.R.U32.HI UR17, URZ, 0x4, UR17 ;  /* 0x000000043f117899 */ /* 0x000fe40008011611 */
[----:B------:R-:W-:-:S02]  /*2440*/  USEL UR8, UR8, URZ, !UP0 ;  /* 0x0000003f08087287 */ /* 0x000fc4000c000000 */
[----:B------:R-:W-:Y:S02]  /*2450*/  ULOP3.LUT UR16, UR16, 0x3fff, URZ, 0xc0, !UPT ;  /* 0x00003fff10107892 */ /* 0x000fe4000f8ec03f */
[----:B------:R-:W-:Y:S02]  /*2460*/  ULOP3.LUT UR17, UR17, 0x3fff, URZ, 0xc0, !UPT ;  /* 0x00003fff11117892 */ /* 0x000fe4000f8ec03f */
[----:B------:R-:W-:Y:S02]  /*2470*/  UISETP.NE.U32.AND UP0, UPT, UR8, URZ, UPT ;  /* 0x0000003f0800728c */ /* 0x000fe4000bf05070 */
[----:B------:R-:W-:Y:S02]  /*2480*/  ULOP3.LUT UR7, UR16, 0x10000, URZ, 0xfc, !UPT ;  /* 0x0001000010077892 */ /* 0x000fe4000f8efc3f */
[----:B------:R-:W-:Y:S02]  /*2490*/  ULOP3.LUT UR8, UR17, 0x10000, URZ, 0xfc, !UPT ;  /* 0x0001000011087892 */ /* 0x000fe4000f8efc3f */
[----:B------:R-:W-:-:S02]  /*24a0*/  ULEA UR7, UR20, UR7, 0x9 ;  /* 0x0000000714077291 */ /* 0x000fc4000f8e483f */
[----:B------:R-:W-:Y:S01]  /*24b0*/  ULEA UR8, UR20, UR8, 0xa ;  /* 0x0000000814087291 */ /* 0x000fe2000f8e503f */
[----:B------:R-:W-:Y:S01]  /*24c0*/  UMOV UR17, 0x40000040 ;  /* 0x4000004000117882 */ /* 0x000fe20000000000 */
[----:B------:R-:W-:Y:S01]  /*24d0*/  UMOV UR19, 0x40000040 ;  /* 0x4000004000137882 */ /* 0x000fe20000000000 */
[----:B------:R-:W-:Y:S02]  /*24e0*/  UIADD3 UR6, UR6, 0x4, URZ ;  /* 0x0000000406067890 */ /* 0x000fe4000fffe03f */
[----:B------:R-:W-:Y:S02]  /*24f0*/  UMOV UR16, UR7 ;  /* 0x0000000700107c82 */ /* 0x000fe40008000000 */
[----:B------:R-:W-:Y:S02]  /*2500*/  UMOV UR18, UR8 ;  /* 0x0000000800127c82 */ /* 0x000fe40008000000 */
[----:B------:R-:W-:Y:S01]  /*2510*/  QGMMA.64x128x32.F32.E5M2.E5M2 R24, gdesc[UR16], R24, UP0 ;  /* 0x01e00000101879f3 */ /* 0x000fe2000bf03818 */
[----:B------:R-:W-:-:S02]  /*2520*/  UIADD3 UR16, UR7, 0x2, URZ ;  /* 0x0000000207107890 */ /* 0x000fc4000fffe03f */
[----:B------:R-:W-:Y:S01]  /*2530*/  UIADD3 UR18, UR8, 0x2, URZ ;  /* 0x0000000208127890 */ /* 0x000fe2000fffe03f */
[----:B------:R-:W-:Y:S01]  /*2540*/  UMOV UR17, 0x40000040 ;  /* 0x4000004000117882 */ /* 0x000fe20000000000 */
[----:B------:R-:W-:Y:S01]  /*2550*/  UMOV UR19, 0x40000040 ;  /* 0x4000004000137882 */ /* 0x000fe20000000000 */
[----:B------:R-:W-:-:S06]  /*2560*/  UISETP.NE.AND UP0, UPT, UR6, UR25, UPT ;  /* 0x000000190600728c */ /* 0x000fcc000bf05270 */
[----:B------:R-:W-:Y:S01]  /*2570*/  QGMMA.64x128x32.F32.E5M2.E5M2 R24, gdesc[UR16], R24 ;  /* 0x01e00000101879f3 */ /* 0x000fe20008703818 */
[----:B------:R-:W-:Y:S02]  /*2580*/  UIADD3 UR16, UR7, 0x4, URZ ;  /* 0x0000000407107890 */ /* 0x000fe4000fffe03f */
[----:B------:R-:W-:Y:S01]  /*2590*/  UIADD3 UR18, UR8, 0x4, URZ ;  /* 0x0000000408127890 */ /* 0x000fe2000fffe03f */
[----:B------:R-:W-:Y:S01]  /*25a0*/  UMOV UR17, 0x40000040 ;  /* 0x4000004000117882 */ /* 0x000fe20000000000 */
[----:B------:R-:W-:-:S07]  /*25b0*/  UMOV UR19, 0x40000040 ;  /* 0x4000004000137882 */ /* 0x000fce0000000000 */
[----:B------:R-:W-:Y:S01]  /*25c0*/  QGMMA.64x128x32.F32.E5M2.E5M2 R24, gdesc[UR16], R24 ;  /* 0x01e00000101879f3 */ /* 0x000fe20008703818 */
[----:B------:R-:W-:Y:S02]  /*25d0*/  UIADD3 UR16, UR7, 0x6, URZ ;  /* 0x0000000607107890 */ /* 0x000fe4000fffe03f */
[----:B------:R-:W-:Y:S01]  /*25e0*/  UIADD3 UR18, UR8, 0x6, URZ ;  /* 0x0000000608127890 */ /* 0x000fe2000fffe03f */
[----:B------:R-:W-:Y:S01]  /*25f0*/  UMOV UR17, 0x40000040 ;  /* 0x4000004000117882 */ /* 0x000fe20000000000 */
[----:B------:R-:W-:Y:S01]  /*2600*/  UMOV UR19, 0x40000040 ;  /* 0x4000004000137882 */ /* 0x000fe20000000000 */
[----:B------:R-:W-:-:S06]  /*2610*/  USEL UR7, URZ, 0x1, UP0 ;  /* 0x000000013f077887 */ /* 0x000fcc0008000000 */
[----:B------:R-:W-:Y:S01]  /*2620*/  ISETP.NE.AND P0, PT, RZ, UR7, PT ;  /* 0x00000007ff007c0c */ /* 0x000fe2000bf05270 */
[----:B------:R-:W-:Y:S03]  /*2630*/  QGMMA.64x128x32.F32.E5M2.E5M2 R24, gdesc[UR16], R24, gsb0 ;  /* 0x01e00000101879f3 */ /* 0x000fe60008003818 */
[----:B------:R-:W-:-:S09]  /*2640*/  WARPGROUP.DEPBAR.LE gsb0, 0x1 ;  /* 0x00008000000079c5 */ /* 0x000fd20000010100 */
[----:B------:R-:W-:Y:S05]  /*2650*/  @!P0 BRA `(.L_x_27) ;  /* 0x0000000400088947 */ /* 0x000fea0003800000 */
[----:B------:R-:W-:Y:S02]  /*2660*/  WARPGROUP.DEPBAR.LE gsb0, 0x0 ;  /* 0x00008000000079c5 */ /* 0x000fe40000010000 */
[----:B------:R-:W-:-:S01]  /*2670*/  FADD R149, R24, R149 ;  /* 0x0000009518957221 */ /* 0x000fc20000000000 */
[----:B------:R-:W-:Y:S01]  /*2680*/  FADD R144, R25, R144 ;  /* 0x0000009019907221 */ /* 0x000fe20000000000 */
        /* <DEDUP_REMOVED lines=62> */
[----:B------:R-:W-:-:S06]  /*2a70*/  UMOV UR6, URZ ;  /* 0x0000003f00067c82 */ /* 0x000fcc0008000000 */
.L_x_27:
[----:B------:R-:W-:Y:S05]  /*2a80*/  @!P1 BRA `(.L_x_28) ;  /* 0x0000000000049947 */ /* 0x000fea0003800000 */
[----:B------:R-:W-:Y:S01]  /*2a90*/  BPT.TRAP 0x1 ;  /* 0x000000040000795c */ /* 0x000fe20000300000 */
.L_x_28:
[----:B------:R-:W-:Y:S01]  /*2aa0*/  ULEA UR8, UR24, UR9, 0x3 ;  /* 0x0000000918087291 */ /* 0x000fe2000f8e183f */
[----:B------:R-:W-:-:S03]  /*2ab0*/  ISETP.GT.U32.AND P0, PT, R7, 0x1, PT ;  /* 0x000000010700780c */ /* 0x000fc60003f04070 */
[----:B------:R-:W-:-:S04]  /*2ac0*/  UIADD3 UR8, UR8, 0x38, URZ ;  /* 0x0000003808087890 */ /* 0x000fc8000fffe03f */
[----:B------:R-:W-:-:S09]  /*2ad0*/  UPRMT UR8, URZ, 0x654, UR8 ;  /* 0x000006543f087896 */ /* 0x000fd20008000008 */
[----:B------:R-:W-:Y:S01]  /*2ae0*/  SYNCS.ARRIVE.TRANS64.RED.A1T0 RZ, [UR8], RZ ;  /* 0x000000ffffff79a7 */ /* 0x000fe20008100408 */
[----:B------:R-:W-:Y:S05]  /*2af0*/  @P0 BRA `(.L_x_29) ;  /* 0x0000000000040947 */ /* 0x000fea0003800000 */
[----:B------:R-:W-:Y:S01]  /*2b00*/  BPT.TRAP 0x1 ;  /* 0x000000040000795c */ /* 0x000fe20000300000 */
.L_x_29:
[----:B------:R-:W-:Y:S01]  /*2b10*/  UIADD3 UR20, UR20, 0x1, URZ ;  /* 0x0000000114147890 */ /* 0x000fe2000fffe03f */
[C---:B------:R-:W-:Y:S01]  /*2b20*/  ISETP.GT.AND P0, PT, R16.reuse, 0x1, PT ;  /* 0x000000011000780c */ /* 0x040fe20003f04270 */
[----:B------:R-:W-:Y:S01]  /*2b30*/  UIADD3 UR24, UR24, 0x1, URZ ;  /* 0x0000000118187890 */ /* 0x000fe2000fffe03f */
[----:B------:R-:W-:Y:S01]  /*2b40*/  VIADD R16, R16, 0xffffffff ;  /* 0xffffffff10107836 */ /* 0x000fe20000000000 */
[----:B------:R-:W-:Y:S02]  /*2b50*/  UISETP.NE.AND UP0, UPT, UR20, 0x7, UPT ;  /* 0x000000071400788c */ /* 0x000fe4000bf05270 */
[----:B------:R-:W-:Y:S02]  /*2b60*/  UISETP.NE.AND UP1, UPT, UR24, 0x7, UPT ;  /* 0x000000071800788c */ /* 0x000fe4000bf25270 */
[----:B------:R-:W-:Y:S02]  /*2b70*/  USEL UR8, URZ, 0x1, UP0 ;  /* 0x000000013f087887 */ /* 0x000fe40008000000 */
[----:B------:R-:W-:-:S02]  /*2b80*/  USEL UR20, UR20, URZ, UP0 ;  /* 0x0000003f14147287 */ /* 0x000fc40008000000 */
[----:B------:R-:W-:Y:S02]  /*2b90*/  USEL UR24, UR24, URZ, UP1 ;  /* 0x0000003f18187287 */ /* 0x000fe40008800000 */
[----:B------:R-:W-:Y:S01]  /*2ba0*/  LOP3.LUT R19, R19, UR8, RZ, 0x3c, !PT ;  /* 0x0000000813137c12 */ /* 0x000fe2000f8e3cff */
[----:B------:R-:W-:Y:S01]  /*2bb0*/  UMOV UR8, 0x1 ;  /* 0x0000000100087882 */ /* 0x000fe20000000000 */
[----:B------:R-:W-:Y:S08]  /*2bc0*/  @P0 BRA `(.L_x_30) ;  /* 0xfffffff400d80947 */ /* 0x000ff0000383ffff */
.L_x_22:
[----:B------:R-:W-:Y:S01]  /*2bd0*/  UISETP.NE.AND UP0, UPT, UR6, URZ, UPT ;  /* 0x0000003f0600728c */ /* 0x000fe2000bf05270 */
[----:B01----:R-:W0:Y:S01]  /*2be0*/  LDC R16, c[0x0][0x28c] ;  /* 0x0000a300ff107b82 */ /* 0x003e220000000800 */
[----:B------:R-:W-:Y:S02]  /*2bf0*/  IMAD.U32 R17, RZ, RZ, UR23 ;  /* 0x00000017ff117e24 */ /* 0x000fe4000f8e00ff */
[----:B------:R-:W-:-:S06]  /*2c00*/  USEL UR6, URZ, 0x1, !UP0 ;  /* 0x000000013f067887 */ /* 0x000fcc000c000000 */
[----:B------:R-:W-:-:S13]  /*2c10*/  ISETP.NE.AND P0, PT, RZ, UR6, PT ;  /* 0x00000006ff007c0c */ /* 0x000fda000bf05270 */
[----:B------:R-:W-:Y:S05]  /*2c20*/  @!P0 BRA `(.L_x_31) ;  /* 0x0000000400048947 */ /* 0x000fea0003800000 */
[----:B------:R-:W-:Y:S02]  /*2c30*/  WARPGROUP.DEPBAR.LE gsb0, 0x0 ;  /* 0x00008000000079c5 */ /* 0x000fe40000010000 */
[----:B------:R-:W-:Y:S01]  /*2c40*/  FADD R149, R24, R149 ;  /* 0x0000009518957221 */ /* 0x000fe20000000000 */
        /* <DEDUP_REMOVED lines=62> */
[----:B------:R-:W-:-:S07]  /*3030*/  FADD R22, R22, R87 ;  /* 0x0000005716167221 */ /* 0x000fce0000000000 */
.L_x_31:
[----:B0-----:R-:W-:Y:S01]  /*3040*/  ISETP.GE.AND P0, PT, R16, 0x1, PT ;  /* 0x000000011000780c */ /* 0x001fe20003f06270 */
[----:B------:R0:W-:Y:S01]  /*3050*/  SYNCS.ARRIVE.TRANS64.A1T0 RZ, [R17+UR22], RZ ;  /* 0x000000ff11ff79a7 */ /* 0x0001e20008100016 */
[----:B------:R-:W-:-:S11]  /*3060*/  WARPGROUP.DEPBAR.LE gsb0, 0x0 ;  /* 0x00008000000079c5 */ /* 0x000fd60000010000 */
[----:B------:R-:W-:Y:S05]  /*3070*/  @!P0 BRA `(.L_x_32) ;  /* 0x0000000000408947 */ /* 0x000fea0003800000 */
[----:B------:R-:W-:-:S13]  /*3080*/  ISETP.NE.AND P0, PT, R146, 0x3, PT ;  /* 0x000000039200780c */ /* 0x000fda0003f05270 */
[----:B------:R-:W-:Y:S05]  /*3090*/  @!P0 BRA `(.L_x_33) ;  /* 0x0000000000048947 */ /* 0x000fea0003800000 */
[----:B------:R-:W-:Y:S01]  /*30a0*/  BPT.TRAP 0x1 ;  /* 0x000000040000795c */ /* 0x000fe20000300000 */
.L_x_33:
[----:B------:R-:W-:Y:S01]  /*30b0*/  UIADD3 UR8, UR10, UR5, URZ ;  /* 0x000000050a087290 */ /* 0x000fe2000fffe03f */
[----:B------:R-:W-:-:S03]  /*30c0*/  ISETP.GT.U32.AND P0, PT, R7, 0x1, PT ;  /* 0x000000010700780c */ /* 0x000fc60003f04070 */
[----:B------:R-:W-:-:S04]  /*30d0*/  UIMAD.WIDE.U32 UR6, UR8, 0x24924925, URZ ;  /* 0x24924925080678a5 */ /* 0x000fc8000f8e003f */
[----:B------:R-:W-:-:S04]  /*30e0*/  UIADD3 UR6, UR8, -UR7, URZ ;  /* 0x8000000708067290 */ /* 0x000fc8000fffe03f */
[----:B------:R-:W-:-:S04]  /*30f0*/  ULEA.HI UR6, UR6, UR7, URZ, 0x1f ;  /* 0x0000000706067291 */ /* 0x000fc8000f8ff83f */
[----:B------:R-:W-:-:S04]  /*3100*/  USHF.R.U32.HI UR6, URZ, 0x2, UR6 ;  /* 0x000000023f067899 */ /* 0x000fc80008011606 */
[----:B------:R-:W-:-:S04]  /*3110*/  UIMAD UR6, UR6, -0x7, UR8 ;  /* 0xfffffff9060678a4 */ /* 0x000fc8000f8e0208 */
[----:B------:R-:W-:-:S04]  /*3120*/  ULEA UR6, UR6, UR9, 0x3 ;  /* 0x0000000906067291 */ /* 0x000fc8000f8e183f */
[----:B------:R-:W-:-:S04]  /*3130*/  UIADD3 UR6, UR6, 0x38, URZ ;  /* 0x0000003806067890 */ /* 0x000fc8000fffe03f */
[----:B------:R-:W-:-:S09]  /*3140*/  UPRMT UR6, URZ, 0x654, UR6 ;  /* 0x000006543f067896 */ /* 0x000fd20008000006 */
[----:B------:R-:W-:Y:S01]  /*3150*/  SYNCS.ARRIVE.TRANS64.RED.A1T0 RZ, [UR6], RZ ;  /* 0x000000ffffff79a7 */ /* 0x000fe20008100406 */
[----:B------:R-:W-:Y:S05]  /*3160*/  @P0 BRA `(.L_x_32) ;  /* 0x0000000000040947 */ /* 0x000fea0003800000 */
[----:B------:R-:W-:Y:S01]  /*3170*/  BPT.TRAP 0x1 ;  /* 0x000000040000795c */ /* 0x000fe20000300000 */
.L_x_32:
[----:B------:R-:W-:Y:S01]  /*3180*/  SHF.L.U32 R16, R148, 0x1f, RZ ;  /* 0x0000001f94107819 */ /* 0x000fe200000006ff */
[----:B------:R-:W-:Y:S01]  /*3190*/  UIADD3 UR8, UR21, UR5, URZ ;  /* 0x0000000515087290 */ /* 0x000fe2000fffe03f */
[----:B------:R-:W1:Y:S01]  /*31a0*/  LDC R32, c[0x0][0x288] ;  /* 0x0000a200ff207b82 */ /* 0x000e620000000800 */
[----:B------:R-:W-:Y:S01]  /*31b0*/  UISETP.GE.U32.AND UP1, UPT, UR21, 0x7, UPT ;  /* 0x000000071500788c */ /* 0x000fe2000bf26070 */
[----:B------:R-:W-:Y:S01]  /*31c0*/  IMAD.SHL.U32 R26, R11, 0x2, RZ ;  /* 0x000000020b1a7824 */ /* 0x000fe200078e00ff */
[----:B------:R-:W-:Y:S02]  /*31d0*/  UISETP.GT.U32.AND UP0, UPT, UR8, 0x6, UPT ;  /* 0x000000060800788c */ /* 0x000fe4000bf04070 */
[----:B------:R-:W-:Y:S02]  /*31e0*/  UIMAD.WIDE.U32 UR6, UR8, 0x24924925, URZ ;  /* 0x24924925080678a5 */ /* 0x000fe4000f8e003f */
[----:B------:R-:W-:Y:S01]  /*31f0*/  UISETP.LT.U32.AND UP0, UPT, UR21, 0x7, UP0 ;  /* 0x000000071500788c */ /* 0x000fe20008701070 */
[----:B------:R-:W2:Y:S01]  /*3200*/  SYNCS.PHASECHK.TRANS64.TRYWAIT P0, [UR11+0x8], R16 ;  /* 0x00000810ff0075a7 */ /* 0x000ea2000800014b */
[----:B------:R-:W-:Y:S01]  /*3210*/  UIADD3 UR5, UR8, -UR7, URZ ;  /* 0x8000000708057290 */ /* 0x000fe2000fffe03f */
[----:B------:R-:W-:Y:S01]  /*3220*/  SHF.R.S32.HI R27, RZ, 0x1f, R26 ;  /* 0x0000001fff1b7819 */ /* 0x000fe2000001141a */
[----:B------:R-:W-:-:S02]  /*3230*/  USEL UR6, URZ, 0x1, !UP0 ;  /* 0x000000013f067887 */ /* 0x000fc4000c000000 */
[----:B------:R-:W-:Y:S02]  /*3240*/  ULEA.HI UR5, UR5, UR7, URZ, 0x1f ;  /* 0x0000000705057291 */ /* 0x000fe4000f8ff83f */
[----:B------:R-:W-:Y:S02]  /*3250*/  ULOP3.LUT UR4, UR4, UR6, URZ, 0x3c, !UPT ;  /* 0x0000000604047292 */ /* 0x000fe4000f8e3c3f */
[----:B------:R-:W-:-:S04]  /*3260*/  USHF.R.U32.HI UR5, URZ, 0x2, UR5 ;  /* 0x000000023f057899 */ /* 0x000fc80008011605 */
[----:B------:R-:W-:Y:S02]  /*3270*/  @UP1 ULOP3.LUT UR4, UR4, 0x1, UR5, 0x78, !UPT ;  /* 0x0000000104041892 */ /* 0x000fe4000f8e7805 */
[----:B------:R-:W-:Y:S01]  /*3280*/  UIMAD UR5, UR5, -0x7, UR8 ;  /* 0xfffffff9050578a4 */ /* 0x000fe2000f8e0208 */
[----:B-12---:R-:W-:Y:S11]  /*3290*/  @!P0 BRA `(.L_x_34) ;  /* 0x0000006000308947 */ /* 0x006ff60003800000 */
.L_x_195:
[----:B------:R-:W-:Y:S01]  /*32a0*/  IMAD.SHL.U32 R28, R6, 0x40, RZ ;  /* 0x00000040061c7824 */ /* 0x000fe200078e00ff */
[----:B------:R-:W-:Y:S01]  /*32b0*/  ULDC UR8, c[0x0][0x284] ;  /* 0x0000a10000087ab9 */ /* 0x000fe20000000800 */
[----:B------:R-:W-:Y:S01]  /*32c0*/  IMAD.SHL.U32 R29, R5, 0x80, RZ ;  /* 0x00000080051d7824 */ /* 0x000fe200078e00ff */
[----:B------:R-:W-:Y:S01]  /*32d0*/  SHF.R.S32.HI R34, RZ, 0x1f, R4 ;  /* 0x0000001fff227819 */ /* 0x000fe20000011404 */
[----:B------:R-:W-:Y:S01]  /*32e0*/  ULDC.64 UR6, c[0x0][0x5d0] ;  /* 0x0001740000067ab9 */ /* 0x000fe20000000a00 */
[----:B------:R-:W-:Y:S01]  /*32f0*/  ISETP.GE.AND P0, PT, R28, UR8, PT ;  /* 0x000000081c007c0c */ /* 0x000fe2000bf06270 */
[----:B0-----:R-:W-:Y:S01]  /*3300*/  IMAD.WIDE.U32 R16, R4, UR6, R26 ;  /* 0x0000000604107c25 */ /* 0x001fe2000f8e001a */
[----:B------:R-:W-:Y:S02]  /*3310*/  SHF.R.S32.HI R33, RZ, 0x1f, R29 ;  /* 0x0000001fff217819 */ /* 0x000fe4000001141d */
[C---:B------:R-:W-:Y:S01]  /*3320*/  ISETP.GE.OR P0, PT, R29.reuse, R32, P0 ;  /* 0x000000201d00720c */ /* 0x040fe20000706670 */
[----:B------:R-:W-:Y:S01]  /*3330*/  IMAD R5, R34, UR6, RZ ;  /* 0x0000000622057c24 */ /* 0x000fe2000f8e02ff */
[----:B------:R-:W-:-:S03]  /*3340*/  IADD3 R16, P1, R29, R16, RZ ;  /* 0x000000101d107210 */ /* 0x000fc60007f3e0ff */
[----:B------:R-:W-:-:S05]  /*3350*/  IMAD R5, R4, UR7, R5 ;  /* 0x0000000704057c24 */ /* 0x000fca000f8e0205 */
[----:B------:R-:W-:-:S03]  /*3360*/  IADD3.X R17, R33, R17, R5, P1, !PT ;  /* 0x0000001121117210 */ /* 0x000fc60000ffe405 */
[----:B------:R-:W-:Y:S05]  /*3370*/  @P0 BRA `(.L_x_35) ;  /* 0x0000004400b80947 */ /* 0x000fea0003800000 */
[----:B------:R-:W0:Y:S01]  /*3380*/  LDC.64 R30, c[0x0][0x5c8] ;  /* 0x00017200ff1e7b82 */ /* 0x000e220000000a00 */
[----:B------:R-:W-:Y:S01]  /*3390*/  IMAD.WIDE R24, R6, 0x40, R14 ;  /* 0x0000004006187825 */ /* 0x000fe200078e020e */
[----:B------:R-:W-:Y:S01]  /*33a0*/  ULDC.64 UR6, c[0x0][0x5c0] ;  /* 0x0001700000067ab9 */ /* 0x000fe20000000a00 */
[----:B------:R-:W-:Y:S02]  /*33b0*/  BSSY B0, `(.L_x_35) ;  /* 0x000046a000007945 */ /* 0x000fe40003800000 */
[----:B------:R-:W-:-:S04]  /*33c0*/  IMAD R6, R11, -0x2, R32 ;  /* 0xfffffffe0b067824 */ /* 0x000fc800078e0220 */
[----:B------:R-:W-:Y:S02]  /*33d0*/  IMAD.IADD R6, R6, 0x1, -R29 ;  /* 0x0000000106067824 */ /* 0x000fe400078e0a1d */
[-C--:B0-----:R-:W-:Y:S02]  /*33e0*/  IMAD R5, R25, R30.reuse, RZ ;  /* 0x0000001e19057224 */ /* 0x081fe400078e02ff */
[----:B------:R-:W-:-:S04]  /*33f0*/  IMAD.WIDE.U32 R16, R24, R30, R16 ;  /* 0x0000001e18107225 */ /* 0x000fc800078e0010 */
[----:B------:R-:W-:Y:S01]  /*3400*/  IMAD R19, R24, R31, R5 ;  /* 0x0000001f18137224 */ /* 0x000fe200078e0205 */
[----:B------:R-:W-:Y:S02]  /*3410*/  LEA R5, P0, R30, R16, 0x3 ;  /* 0x000000101e057211 */ /* 0x000fe400078018ff */
[----:B------:R-:W-:Y:S01]  /*3420*/  IADD3 R18, P1, R16, UR6, RZ ;  /* 0x0000000610127c10 */ /* 0x000fe2000ff3e0ff */
[----:B------:R-:W-:Y:S01]  /*3430*/  IMAD.IADD R19, R17, 0x1, R19 ;  /* 0x0000000111137824 */ /* 0x000fe200078e0213 */
[----:B------:R-:W-:-:S04]  /*3440*/  IADD3 R16, P3, R5, UR6, RZ ;  /* 0x0000000605107c10 */ /* 0x000fc8000ff7e0ff */
[----:B------:R-:W-:Y:S01]  /*3450*/  LEA.HI.X R5, R30, R19, R31, 0x3, P0 ;  /* 0x000000131e057211 */ /* 0x000fe200000f1c1f */
[----:B------:R-:W-:Y:S01]  /*3460*/  IMAD.IADD R30, R13, 0x1, -R28 ;  /* 0x000000010d1e7824 */ /* 0x000fe200078e0a1c */
[----:B-----5:R-:W-:Y:S02]  /*3470*/  FSETP.NEU.AND P0, PT, R12, RZ, PT ;  /* 0x000000ff0c00720b */ /* 0x020fe40003f0d000 */
[----:B------:R-:W-:Y:S02]  /*3480*/  IADD3.X R19, R19, UR7, RZ, P1, !PT ;  /* 0x0000000713137c10 */ /* 0x000fe40008ffe4ff */
[----:B------:R-:W-:-:S09]  /*3490*/  IADD3.X R17, R5, UR7, RZ, P3, !PT ;  /* 0x0000000705117c10 */ /* 0x000fd20009ffe4ff */
[----:B------:R-:W-:Y:S05]  /*34a0*/  @!P0 BRA `(.L_x_36) ;  /* 0x0000003400608947 */ /* 0x000fea0003800000 */
[----:B------:R-:W-:Y:S01]  /*34b0*/  ULDC.64 UR6, c[0x0][0x5b8] ;  /* 0x00016e0000067ab9 */ /* 0x000fe20000000a00 */
[----:B------:R-:W-:Y:S01]  /*34c0*/  ULDC.64 UR16, c[0x0][0x5a8] ;  /* 0x00016a0000107ab9 */ /* 0x000fe20000000a00 */
[----:B------:R-:W-:Y:S01]  /*34d0*/  IMAD.WIDE.U32 R26, R4, UR6, R26 ;  /* 0x00000006041a7c25 */ /* 0x000fe2000f8e001a */
[----:B------:R-:W-:Y:S01]  /*34e0*/  BSSY B1, `(.L_x_37) ;  /* 0x0000010000017945 */ /* 0x000fe20003800000 */
[----:B------:R-:W-:Y:S02]  /*34f0*/  PRMT R28, RZ, 0x7610, R28 ;  /* 0x00007610ff1c7816 */ /* 0x000fe4000000001c */
[----:B------:R-:W-:Y:S01]  /*3500*/  IMAD R5, R34, UR6, RZ ;  /* 0x0000000622057c24 */ /* 0x000fe2000f8e02ff */
[----:B------:R-:W-:-:S03]  /*3510*/  IADD3 R26, P0, R29, R26, RZ ;  /* 0x0000001a1d1a7210 */ /* 0x000fc60007f1e0ff */
[----:B------:R-:W-:Y:S01]  /*3520*/  IMAD R5, R4, UR7, R5 ;  /* 0x0000000704057c24 */ /* 0x000fe2000f8e0205 */
[----:B------:R-:W-:Y:S02]  /*3530*/  ULDC.64 UR6, c[0x0][0x5b0] ;  /* 0x00016c0000067ab9 */ /* 0x000fe40000000a00 */
[----:B------:R-:W-:Y:S02]  /*3540*/  IMAD R29, R25, UR6, RZ ;  /* 0x00000006191d7c24 */ /* 0x000fe4000f8e02ff */
[----:B------:R-:W-:Y:S02]  /*3550*/  IADD3.X R27, R33, R27, R5, P0, !PT ;  /* 0x0000001b211b7210 */ /* 0x000fe400007fe405 */
[----:B------:R-:W-:Y:S01]  /*3560*/  ISETP.GE.AND P0, PT, R30, 0x1, PT ;  /* 0x000000011e00780c */ /* 0x000fe20003f06270 */
[C---:B------:R-:W-:Y:S02]  /*3570*/  IMAD R29, R24.reuse, UR7, R29 ;  /* 0x00000007181d7c24 */ /* 0x040fe4000f8e021d */
[----:B------:R-:W-:Y:S01]  /*3580*/  IMAD.WIDE.U32 R4, R24, UR6, R26 ;  /* 0x0000000618047c25 */ /* 0x000fe2000f8e001a */
[----:B------:R-:W-:-:S02]  /*3590*/  ISETP.LT.OR P4, PT, R6, 0x1, !P0 ;  /* 0x000000010600780c */ /* 0x000fc40004781670 */
[----:B------:R-:W-:-:S04]  /*35a0*/  IADD3 R4, P1, R4, UR16, RZ ;  /* 0x0000001004047c10 */ /* 0x000fc8000ff3e0ff */
[----:B------:R-:W-:-:S07]  /*35b0*/  IADD3.X R5, R5, UR17, R29, P1, !PT ;  /* 0x0000001105057c10 */ /* 0x000fce0008ffe41d */
[----:B------:R-:W-:Y:S05]  /*35c0*/  @P4 BRA `(.L_x_38) ;  /* 0x0000000000044947 */ /* 0x000fea0003800000 */
[----:B------:R0:W5:Y:S02]  /*35d0*/  LDG.E.U8 R28, desc[UR14][R4.64] ;  /* 0x0000000e041c7981 */ /* 0x000164000c1e1100 */
.L_x_38:
[----:B------:R-:W-:Y:S05]  /*35e0*/  BSYNC B1 ;  /* 0x0000000000017941 */ /* 0x000fea0003800000 */
.L_x_37:
[----:B-----5:R-:W-:Y:S01]  /*35f0*/  LOP3.LUT R28, R28, 0xff, RZ, 0xc0, !PT ;  /* 0x000000ff1c1c7812 */ /* 0x020fe200078ec0ff */
[----:B------:R-:W-:Y:S01]  /*3600*/  BSSY B1, `(.L_x_39) ;  /* 0x000000b000017945 */ /* 0x000fe20003800000 */
[----:B------:R-:W-:Y:S02]  /*3610*/  ISETP.LT.OR P3, PT, R6, 0x2, !P0 ;  /* 0x000000020600780c */ /* 0x000fe40004761670 */
[----:B------:R-:W-:-:S05]  /*3620*/  F2FP.F16.E5M2.UNPACK_B R28, R28 ;  /* 0x0000001cff1c723e */ /* 0x000fca00020004ff */
[----:B------:R-:W-:-:S05]  /*3630*/  HADD2.F32 R29, -RZ, R28.H0_H0 ;  /* 0x2000001cff1d7230 */ /* 0x000fca0000004100 */
[----:B------:R-:W-:-:S04]  /*3640*/  FMUL R28, R29, R12 ;  /* 0x0000000c1d1c7220 */ /* 0x000fc80000400000 */
[----:B------:R-:W-:-:S05]  /*3650*/  FFMA R28, R149, R10, R28 ;  /* 0x0000000a951c7223 */ /* 0x000fca000000001c */
[----:B------:R-:W-:Y:S02]  /*3660*/  F2FP.SATFINITE.E5M2.F32.PACK_AB_MERGE_C R29, RZ, R28, RZ ;  /* 0x0000001cff1d723e */ /* 0x000fe400048060ff */
[----:B------:R-:W-:-:S03]  /*3670*/  PRMT R28, RZ, 0x7610, R28 ;  /* 0x00007610ff1c7816 */ /* 0x000fc6000000001c */
[----:B------:R1:W-:Y:S01]  /*3680*/  @!P4 STG.E.U8 desc[UR14][R18.64], R29 ;  /* 0x0000001d1200c986 */ /* 0x0003e2000c10110e */
[----:B------:R-:W-:Y:S05]  /*3690*/  @P3 BRA `(.L_x_40) ;  /* 0x0000000000043947 */ /* 0x000fea0003800000 */
[----:B------:R2:W5:Y:S02]  /*36a0*/  LDG.E.U8 R28, desc[UR14][R4.64+0x1] ;  /* 0x0000010e041c7981 */ /* 0x000564000c1e1100 */
.L_x_40:
[----:B------:R-:W-:Y:S05]  /*36b0*/  BSYNC B1 ;  /* 0x0000000000017941 */ /* 0x000fea0003800000 */
.L_x_39:
[----:B-----5:R-:W-:Y:S01]  /*36c0*/  LOP3.LUT R28, R28, 0xff, RZ, 0xc0, !PT ;  /* 0x000000ff1c1c7812 */ /* 0x020fe200078ec0ff */
[----:B------:R-:W-:Y:S01]  /*36d0*/  BSSY B1, `(.L_x_41) ;  /* 0x0000013000017945 */ /* 0x000fe20003800000 */
[----:B------:R-:W-:Y:S02]  /*36e0*/  IADD3 R31, P1, R24, 0x8, RZ ;  /* 0x00000008181f7810 */ /* 0x000fe40007f3e0ff */
[----:B------:R-:W-:-:S03]  /*36f0*/  F2FP.F16.E5M2.UNPACK_B R28, R28 ;  /* 0x0000001cff1c723e */ /* 0x000fc600020004ff */
[----:B------:R-:W-:Y:S01]  /*3700*/  IMAD.X R24, RZ, RZ, R25, P1 ;  /* 0x000000ffff187224 */ /* 0x000fe200008e0619 */
[----:B------:R-:W-:Y:S01]  /*3710*/  ISETP.GE.AND P1, PT, R30, 0x9, PT ;  /* 0x000000091e00780c */ /* 0x000fe20003f26270 */
[----:B-1----:R-:W-:Y:S02]  /*3720*/  HADD2.F32 R29, -RZ, R28.H0_H0 ;  /* 0x2000001cff1d7230 */ /* 0x002fe40000004100 */
[----:B------:R-:W-:Y:S01]  /*3730*/  IMAD R24, R24, UR6, RZ ;  /* 0x0000000618187c24 */ /* 0x000fe2000f8e02ff */
[----:B------:R-:W-:Y:S01]  /*3740*/  ISETP.LT.OR P5, PT, R6, 0x1, !P1 ;  /* 0x000000010600780c */ /* 0x000fe20004fa1670 */
[----:B------:R-:W-:-:S04]  /*3750*/  IMAD.WIDE.U32 R26, R31, UR6, R26 ;  /* 0x000000061f1a7c25 */ /* 0x000fc8000f8e001a */
[----:B------:R-:W-:Y:S01]  /*3760*/  FMUL R29, R29, R12 ;  /* 0x0000000c1d1d7220 */ /* 0x000fe20000400000 */
[----:B------:R-:W-:-:S03]  /*3770*/  IMAD R31, R31, UR7, R24 ;  /* 0x000000071f1f7c24 */ /* 0x000fc6000f8e0218 */
[----:B------:R-:W-:Y:S01]  /*3780*/  FFMA R29, R144, R10, R29 ;  /* 0x0000000a901d7223 */ /* 0x000fe2000000001d */
[----:B------:R-:W-:Y:S02]  /*3790*/  IADD3 R24, P4, R26, UR16, RZ ;  /* 0x000000101a187c10 */ /* 0x000fe4000ff9e0ff */
[----:B------:R-:W-:Y:S02]  /*37a0*/  PRMT R26, RZ, 0x7610, R26 ;  /* 0x00007610ff1a7816 */ /* 0x000fe4000000001a */
[----:B------:R-:W-:Y:S02]  /*37b0*/  F2FP.SATFINITE.E5M2.F32.PACK_AB_MERGE_C R29, RZ, R29, RZ ;  /* 0x0000001dff1d723e */ /* 0x000fe400048060ff */
[----:B------:R-:W-:-:S03]  /*37c0*/  IADD3.X R25, R27, UR17, R31, P4, !PT ;  /* 0x000000111b197c10 */ /* 0x000fc6000a7fe41f */
[----:B------:R1:W-:Y:S01]  /*37d0*/  @!P3 STG.E.U8 desc[UR14][R18.64+0x1], R29 ;  /* 0x0000011d1200b986 */ /* 0x0003e2000c10110e */
[----:B------:R-:W-:Y:S05]  /*37e0*/  @P5 BRA `(.L_x_42) ;  /* 0x0000000000045947 */ /* 0x000fea0003800000 */
[----:B------:R3:W5:Y:S02]  /*37f0*/  LDG.E.U8 R26, desc[UR14][R24.64] ;  /* 0x0000000e181a7981 */ /* 0x000764000c1e1100 */
.L_x_42:
[----:B------:R-:W-:Y:S05]  /*3800*/  BSYNC B1 ;  /* 0x0000000000017941 */ /* 0x000fea0003800000 */
.L_x_41:
        /* <DEDUP_REMOVED lines=12> */
.L_x_44:
[----:B------:R-:W-:Y:S05]  /*38d0*/  BSYNC B1 ;  /* 0x0000000000017941 */ /* 0x000fea0003800000 */
.L_x_43:
[----:B-----5:R-:W-:Y:S01]  /*38e0*/  LOP3.LUT R26, R26, 0xff, RZ, 0xc0, !PT ;  /* 0x000000ff1a1a7812 */ /* 0x020fe200078ec0ff */
[----:B------:R-:W-:Y:S01]  /*38f0*/  BSSY B1, `(.L_x_45) ;  /* 0x000000b000017945 */ /* 0x000fe20003800000 */
[----:B------:R-:W-:Y:S02]  /*3900*/  ISETP.LT.OR P4, PT, R6, 0x9, !P0 ;  /* 0x000000090600780c */ /* 0x000fe40004781670 */
[----:B------:R-:W-:-:S05]  /*3910*/  F2FP.F16.E5M2.UNPACK_B R26, R26 ;  /* 0x0000001aff1a723e */ /* 0x000fca00020004ff */
[----:B----4-:R-:W-:Y:S01]  /*3920*/  HADD2.F32 R27, -RZ, R26.H0_H0 ;  /* 0x2000001aff1b7230 */ /* 0x010fe20000004100 */
[----:B------:R-:W-:-:S04]  /*3930*/  PRMT R26, RZ, 0x7610, R26 ;  /* 0x00007610ff1a7816 */ /* 0x000fc8000000001a */
[----:B------:R-:W-:-:S04]  /*3940*/  FMUL R27, R27, R12 ;  /* 0x0000000c1b1b7220 */ /* 0x000fc80000400000 */
[----:B------:R-:W-:-:S05]  /*3950*/  FFMA R27, R142, R10, R27 ;  /* 0x0000000a8e1b7223 */ /* 0x000fca000000001b */
[----:B------:R-:W-:-:S05]  /*3960*/  F2FP.SATFINITE.E5M2.F32.PACK_AB_MERGE_C R27, RZ, R27, RZ ;  /* 0x0000001bff1b723e */ /* 0x000fca00048060ff */
[----:B------:R4:W-:Y:S01]  /*3970*/  @!P3 STG.E.U8 desc[UR14][R16.64+0x1], R27 ;  /* 0x0000011b1000b986 */ /* 0x0009e2000c10110e */
[----:B------:R-:W-:Y:S05]  /*3980*/  @P4 BRA `(.L_x_46) ;  /* 0x0000000000044947 */ /* 0x000fea0003800000 */
[----:B------:R0:W5:Y:S02]  /*3990*/  LDG.E.U8 R26, desc[UR14][R4.64+0x8] ;  /* 0x0000080e041a7981 */ /* 0x000164000c1e1100 */
.L_x_46:
[----:B------:R-:W-:Y:S05]  /*39a0*/  BSYNC B1 ;  /* 0x0000000000017941 */ /* 0x000fea0003800000 */
.L_x_45:
[----:B-----5:R-:W-:Y:S01]  /*39b0*/  LOP3.LUT R26, R26, 0xff, RZ, 0xc0, !PT ;  /* 0x000000ff1a1a7812 */ /* 0x020fe200078ec0ff */
[----:B------:R-:W-:Y:S01]  /*39c0*/  BSSY B1, `(.L_x_47) ;  /* 0x000000b000017945 */ /* 0x000fe20003800000 */
[----:B------:R-:W-:Y:S02]  /*39d0*/  ISETP.LT.OR P3, PT, R6, 0xa, !P0 ;  /* 0x0000000a0600780c */ /* 0x000fe40004761670 */
[----:B------:R-:W-:-:S05]  /*39e0*/  F2FP.F16.E5M2.UNPACK_B R26, R26 ;  /* 0x0000001aff1a723e */ /* 0x000fca00020004ff */
[----:B----4-:R-:W-:-:S05]  /*39f0*/  HADD2.F32 R27, -RZ, R26.H0_H0 ;  /* 0x2000001aff1b7230 */ /* 0x010fca0000004100 */
[----:B------:R-:W-:-:S04]  /*3a00*/  FMUL R26, R27, R12 ;  /* 0x0000000c1b1a7220 */ /* 0x000fc80000400000 */
[----:B------:R-:W-:-:S05]  /*3a10*/  FFMA R26, R145, R10, R26 ;  /* 0x0000000a911a7223 */ /* 0x000fca000000001a */
[----:B------:R-:W-:Y:S02]  /*3a20*/  F2FP.SATFINITE.E5M2.F32.PACK_AB_MERGE_C R27, RZ, R26, RZ ;  /* 0x0000001aff1b723e */ /* 0x000fe400048060ff */
[----:B------:R-:W-:-:S03]  /*3a30*/  PRMT R26, RZ, 0x7610, R26 ;  /* 0x00007610ff1a7816 */ /* 0x000fc6000000001a */
[----:B------:R4:W-:Y:S01]  /*3a40*/  @!P4 STG.E.U8 desc[UR14][R18.64+0x8], R27 ;  /* 0x0000081b1200c986 */ /* 0x0009e2000c10110e */
[----:B------:R-:W-:Y:S05]  /*3a50*/  @P3 BRA `(.L_x_48) ;  /* 0x0000000000043947 */ /* 0x000fea0003800000 */
[----:B------:R0:W5:Y:S02]  /*3a60*/  LDG.E.U8 R26, desc[UR14][R4.64+0x9] ;  /* 0x0000090e041a7981 */ /* 0x000164000c1e1100 */
.L_x_48:
[----:B------:R-:W-:Y:S05]  /*3a70*/  BSYNC B1 ;  /* 0x0000000000017941 */ /* 0x000fea0003800000 */
.L_x_47:
        /* <DEDUP_REMOVED lines=12> */
.L_x_50:
[----:B------:R-:W-:Y:S05]  /*3b40*/  BSYNC B1 ;  /* 0x0000000000017941 */ /* 0x000fea0003800000 */
.L_x_49:
        /* <DEDUP_REMOVED lines=12> */
.L_x_52:
[----:B------:R-:W-:Y:S05]  /*3c10*/  BSYNC B1 ;  /* 0x0000000000017941 */ /* 0x000fea0003800000 */
.L_x_51:
        /* <DEDUP_REMOVED lines=12> */
.L_x_54:
[----:B------:R-:W-:Y:S05]  /*3ce0*/  BSYNC B1 ;  /* 0x0000000000017941 */ /* 0x000fea0003800000 */
.L_x_53:
        /* <DEDUP_REMOVED lines=12> */
.L_x_56:
[----:B------:R-:W-:Y:S05]  /*3db0*/  BSYNC B1 ;  /* 0x0000000000017941 */ /* 0x000fea0003800000 */
.L_x_55:
        /* <DEDUP_REMOVED lines=12> */
.L_x_58:
[----:B------:R-:W-:Y:S05]  /*3e80*/  BSYNC B1 ;  /* 0x0000000000017941 */ /* 0x000fea0003800000 */
.L_x_57:
        /* <DEDUP_REMOVED lines=12> */
.L_x_60:
[----:B------:R-:W-:Y:S05]  /*3f50*/  BSYNC B1 ;  /* 0x0000000000017941 */ /* 0x000fea0003800000 */
.L_x_59:
        /* <DEDUP_REMOVED lines=12> */
.L_x_62:
[----:B------:R-:W-:Y:S05]  /*4020*/  BSYNC B1 ;  /* 0x0000000000017941 */ /* 0x000fea0003800000 */
.L_x_61:
        /* <DEDUP_REMOVED lines=12> */
.L_x_64:
[----:B------:R-:W-:Y:S05]  /*40f0*/  BSYNC B1 ;  /* 0x0000000000017941 */ /* 0x000fea0003800000 */
.L_x_63:
        /* <DEDUP_REMOVED lines=12> */
.L_x_66:
[----:B------:R-:W-:Y:S05]  /*41c0*/  BSYNC B1 ;  /* 0x0000000000017941 */ /* 0x000fea0003800000 */
.L_x_65:
        /* <DEDUP_REMOVED lines=12> */
.L_x_68:
[----:B------:R-:W-:Y:S05]  /*4290*/  BSYNC B1 ;  /* 0x0000000000017941 */ /* 0x000fea0003800000 */
.L_x_67:
        /* <DEDUP_REMOVED lines=12> */
.L_x_70:
[----:B------:R-:W-:Y:S05]  /*4360*/  BSYNC B1 ;  /* 0x0000000000017941 */ /* 0x000fea0003800000 */
.L_x_69:
        /* <DEDUP_REMOVED lines=12> */
.L_x_72:
[----:B------:R-:W-:Y:S05]  /*4430*/  BSYNC B1 ;  /* 0x0000000000017941 */ /* 0x000fea0003800000 */
.L_x_71:
        /* <DEDUP_REMOVED lines=12> */
.L_x_74:
[----:B------:R-:W-:Y:S05]  /*4500*/  BSYNC B1 ;  /* 0x0000000000017941 */ /* 0x000fea0003800000 */
.L_x_73:
        /* <DEDUP_REMOVED lines=12> */
.L_x_76:
[----:B------:R-:W-:Y:S05]  /*45d0*/  BSYNC B1 ;  /* 0x0000000000017941 */ /* 0x000fea0003800000 */
.L_x_75:
        /* <DEDUP_REMOVED lines=12> */
.L_x_78:
[----:B------:R-:W-:Y:S05]  /*46a0*/  BSYNC B1 ;  /* 0x0000000000017941 */ /* 0x000fea0003800000 */
.L_x_77:
        /* <DEDUP_REMOVED lines=12> */
.L_x_80:
[----:B------:R-:W-:Y:S05]  /*4770*/  BSYNC B1 ;  /* 0x0000000000017941 */ /* 0x000fea0003800000 */
.L_x_79:
        /* <DEDUP_REMOVED lines=12> */
.L_x_82:
[----:B------:R-:W-:Y:S05]  /*4840*/  BSYNC B1 ;  /* 0x0000000000017941 */ /* 0x000fea0003800000 */
.L_x_81:
        /* <DEDUP_REMOVED lines=12> */
.L_x_84:
[----:B------:R-:W-:Y:S05]  /*4910*/  BSYNC B1 ;  /* 0x0000000000017941 */ /* 0x000fea0003800000 */
.L_x_83:
        /* <DEDUP_REMOVED lines=12> */
.L_x_86:
[----:B------:R-:W-:Y:S05]  /*49e0*/  BSYNC B1 ;  /* 0x0000000000017941 */ /* 0x000fea0003800000 */
.L_x_85:
        /* <DEDUP_REMOVED lines=12> */
.L_x_88:
[----:B------:R-:W-:Y:S05]  /*4ab0*/  BSYNC B1 ;  /* 0x0000000000017941 */ /* 0x000fea0003800000 */
.L_x_87:
        /* <DEDUP_REMOVED lines=12> */
.L_x_90:
[----:B------:R-:W-:Y:S05]  /*4b80*/  BSYNC B1 ;  /* 0x0000000000017941 */ /* 0x000fea0003800000 */
.L_x_89:
        /* <DEDUP_REMOVED lines=12> */
.L_x_92:
[----:B------:R-:W-:Y:S05]  /*4c50*/  BSYNC B1 ;  /* 0x0000000000017941 */ /* 0x000fea0003800000 */
.L_x_91:
        /* <DEDUP_REMOVED lines=12> */
.L_x_94:
[----:B------:R-:W-:Y:S05]  /*4d20*/  BSYNC B1 ;  /* 0x0000000000017941 */ /* 0x000fea0003800000 */
.L_x_93:
        /* <DEDUP_REMOVED lines=12> */
.L_x_96:
[----:B------:R-:W-:Y:S05]  /*4df0*/  BSYNC B1 ;  /* 0x0000000000017941 */ /* 0x000fea0003800000 */
.L_x_95:
        /* <DEDUP_REMOVED lines=12> */
.L_x_98:
[----:B------:R-:W-:Y:S05]  /*4ec0*/  BSYNC B1 ;  /* 0x0000000000017941 */ /* 0x000fea0003800000 */
.L_x_97:
        /* <DEDUP_REMOVED lines=12> */
.L_x_100:
[----:B------:R-:W-:Y:S05]  /*4f90*/  BSYNC B1 ;  /* 0x0000000000017941 */ /* 0x000fea0003800000 */
.L_x_99:
        /* <DEDUP_REMOVED lines=12> */
.L_x_102:
[----:B------:R-:W-:Y:S05]  /*5060*/  BSYNC B1 ;  /* 0x0000000000017941 */ /* 0x000fea0003800000 */
.L_x_101:
        /* <DEDUP_REMOVED lines=12> */
.L_x_104:
[----:B------:R-:W-:Y:S05]  /*5130*/  BSYNC B1 ;  /* 0x0000000000017941 */ /* 0x000fea0003800000 */
.L_x_103:
        /* <DEDUP_REMOVED lines=12> */
.L_x_106:
[----:B------:R-:W-:Y:S05]  /*5200*/  BSYNC B1 ;  /* 0x0000000000017941 */ /* 0x000fea0003800000 */
.L_x_105:
        /* <DEDUP_REMOVED lines=12> */
.L_x_108:
[----:B------:R-:W-:Y:S05]  /*52d0*/  BSYNC B1 ;  /* 0x0000000000017941 */ /* 0x000fea0003800000 */
.L_x_107:
        /* <DEDUP_REMOVED lines=12> */
.L_x_110:
[----:B------:R-:W-:Y:S05]  /*53a0*/  BSYNC B1 ;  /* 0x0000000000017941 */ /* 0x000fea0003800000 */
.L_x_109:
        /* <DEDUP_REMOVED lines=12> */
.L_x_112:
[----:B------:R-:W-:Y:S05]  /*5470*/  BSYNC B1 ;  /* 0x0000000000017941 */ /* 0x000fea0003800000 */
.L_x_111:
        /* <DEDUP_REMOVED lines=12> */
.L_x_114:
[----:B------:R-:W-:Y:S05]  /*5540*/  BSYNC B1 ;  /* 0x0000000000017941 */ /* 0x000fea0003800000 */
.L_x_113:
        /* <DEDUP_REMOVED lines=12> */
.L_x_116:
[----:B------:R-:W-:Y:S05]  /*5610*/  BSYNC B1 ;  /* 0x0000000000017941 */ /* 0x000fea0003800000 */
.L_x_115:
        /* <DEDUP_REMOVED lines=12> */
.L_x_118:
[----:B------:R-:W-:Y:S05]  /*56e0*/  BSYNC B1 ;  /* 0x0000000000017941 */ /* 0x000fea0003800000 */
.L_x_117:
        /* <DEDUP_REMOVED lines=12> */
.L_x_120:
[----:B------:R-:W-:Y:S05]  /*57b0*/  BSYNC B1 ;  /* 0x0000000000017941 */ /* 0x000fea0003800000 */
.L_x_119:
        /* <DEDUP_REMOVED lines=12> */
.L_x_122:
[----:B------:R-:W-:Y:S05]  /*5880*/  BSYNC B1 ;  /* 0x0000000000017941 */ /* 0x000fea0003800000 */
.L_x_121:
        /* <DEDUP_REMOVED lines=12> */
.L_x_124:
[----:B------:R-:W-:Y:S05]  /*5950*/  BSYNC B1 ;  /* 0x0000000000017941 */ /* 0x000fea0003800000 */
.L_x_123:
        /* <DEDUP_REMOVED lines=12> */
.L_x_126:
[----:B------:R-:W-:Y:S05]  /*5a20*/  BSYNC B1 ;  /* 0x0000000000017941 */ /* 0x000fea0003800000 */
.L_x_125:
        /* <DEDUP_REMOVED lines=12> */
.L_x_128:
[----:B------:R-:W-:Y:S05]  /*5af0*/  BSYNC B1 ;  /* 0x0000000000017941 */ /* 0x000fea0003800000 */
.L_x_127:
        /* <DEDUP_REMOVED lines=12> */
.L_x_130:
[----:B------:R-:W-:Y:S05]  /*5bc0*/  BSYNC B1 ;  /* 0x0000000000017941 */ /* 0x000fea0003800000 */
.L_x_129:
        /* <DEDUP_REMOVED lines=12> */
.L_x_132:
[----:B------:R-:W-:Y:S05]  /*5c90*/  BSYNC B1 ;  /* 0x0000000000017941 */ /* 0x000fea0003800000 */
.L_x_131:
        /* <DEDUP_REMOVED lines=12> */
.L_x_134:
[----:B------:R-:W-:Y:S05]  /*5d60*/  BSYNC B1 ;  /* 0x0000000000017941 */ /* 0x000fea0003800000 */
.L_x_133:
        /* <DEDUP_REMOVED lines=12> */
.L_x_136:
[----:B------:R-:W-:Y:S05]  /*5e30*/  BSYNC B1 ;  /* 0x0000000000017941 */ /* 0x000fea0003800000 */
.L_x_135:
        /* <DEDUP_REMOVED lines=12> */
.L_x_138:
[----:B------:R-:W-:Y:S05]  /*5f00*/  BSYNC B1 ;  /* 0x0000000000017941 */ /* 0x000fea0003800000 */
.L_x_137:
        /* <DEDUP_REMOVED lines=12> */
.L_x_140:
[----:B------:R-:W-:Y:S05]  /*5fd0*/  BSYNC B1 ;  /* 0x0000000000017941 */ /* 0x000fea0003800000 */
.L_x_139:
        /* <DEDUP_REMOVED lines=12> */
.L_x_142:
[----:B------:R-:W-:Y:S05]  /*60a0*/  BSYNC B1 ;  /* 0x0000000000017941 */ /* 0x000fea0003800000 */
.L_x_141:
        /* <DEDUP_REMOVED lines=12> */
.L_x_144:
[----:B------:R-:W-:Y:S05]  /*6170*/  BSYNC B1 ;  /* 0x0000000000017941 */ /* 0x000fea0003800000 */
.L_x_143:
        /* <DEDUP_REMOVED lines=12> */
.L_x_146:
[----:B------:R-:W-:Y:S05]  /*6240*/  BSYNC B1 ;  /* 0x0000000000017941 */ /* 0x000fea0003800000 */
.L_x_145:
        /* <DEDUP_REMOVED lines=12> */
.L_x_148:
[----:B------:R-:W-:Y:S05]  /*6310*/  BSYNC B1 ;  /* 0x0000000000017941 */ /* 0x000fea0003800000 */
.L_x_147:
        /* <DEDUP_REMOVED lines=12> */
.L_x_150:
[----:B------:R-:W-:Y:S05]  /*63e0*/  BSYNC B1 ;  /* 0x0000000000017941 */ /* 0x000fea0003800000 */
.L_x_149:
        /* <DEDUP_REMOVED lines=12> */
.L_x_152:
[----:B------:R-:W-:Y:S05]  /*64b0*/  BSYNC B1 ;  /* 0x0000000000017941 */ /* 0x000fea0003800000 */
.L_x_151:
        /* <DEDUP_REMOVED lines=12> */
.L_x_154:
[----:B------:R-:W-:Y:S05]  /*6580*/  BSYNC B1 ;  /* 0x0000000000017941 */ /* 0x000fea0003800000 */
.L_x_153:
        /* <DEDUP_REMOVED lines=12> */
.L_x_156:
[----:B------:R-:W-:Y:S05]  /*6650*/  BSYNC B1 ;  /* 0x0000000000017941 */ /* 0x000fea0003800000 */
.L_x_155:
        /* <DEDUP_REMOVED lines=12> */
.L_x_158:
[----:B------:R-:W-:Y:S05]  /*6720*/  BSYNC B1 ;  /* 0x0000000000017941 */ /* 0x000fea0003800000 */
.L_x_157:
[----:B-----5:R-:W-:Y:S01]  /*6730*/  LOP3.LUT R26, R26, 0xff, RZ, 0xc0, !PT ;  /* 0x000000ff1a1a7812 */ /* 0x020fe200078ec0ff */
[----:B------:R-:W-:Y:S01]  /*6740*/  BSSY B1, `(.L_x_159) ;  /* 0x000000b000017945 */ /* 0x000fe20003800000 */
[----:B------:R-:W-:Y:S02]  /*6750*/  ISETP.LT.OR P0, PT, R6, 0x7a, !P0 ;  /* 0x0000007a0600780c */ /* 0x000fe40004701670 */
[----:B------:R-:W-:-:S05]  /*6760*/  F2FP.F16.E5M2.UNPACK_B R26, R26 ;  /* 0x0000001aff1a723e */ /* 0x000fca00020004ff */
[----:B----4-:R-:W-:-:S05]  /*6770*/  HADD2.F32 R27, -RZ, R26.H0_H0 ;  /* 0x2000001aff1b7230 */ /* 0x010fca0000004100 */
[----:B------:R-:W-:-:S04]  /*6780*/  FMUL R26, R27, R12 ;  /* 0x0000000c1b1a7220 */ /* 0x000fc80000400000 */
[----:B------:R-:W-:Y:S01]  /*6790*/  FFMA R26, R21, R10, R26 ;  /* 0x0000000a151a7223 */ /* 0x000fe2000000001a */
[----:B------:R-:W-:-:S04]  /*67a0*/  PRMT R21, RZ, 0x7610, R21 ;  /* 0x00007610ff157816 */ /* 0x000fc80000000015 */
[----:B------:R-:W-:-:S05]  /*67b0*/  F2FP.SATFINITE.E5M2.F32.PACK_AB_MERGE_C R27, RZ, R26, RZ ;  /* 0x0000001aff1b723e */ /* 0x000fca00048060ff */
[----:B------:R4:W-:Y:S01]  /*67c0*/  @!P4 STG.E.U8 desc[UR14][R18.64+0x78], R27 ;  /* 0x0000781b1200c986 */ /* 0x0009e2000c10110e */
[----:B------:R-:W-:Y:S05]  /*67d0*/  @P0 BRA `(.L_x_160) ;  /* 0x0000000000040947 */ /* 0x000fea0003800000 */
[----:B------:R0:W5:Y:S02]  /*67e0*/  LDG.E.U8 R21, desc[UR14][R4.64+0x79] ;  /* 0x0000790e04157981 */ /* 0x000164000c1e1100 */
.L_x_160:
[----:B------:R-:W-:Y:S05]  /*67f0*/  BSYNC B1 ;  /* 0x0000000000017941 */ /* 0x000fea0003800000 */
.L_x_159:
[----:B-----5:R-:W-:Y:S01]  /*6800*/  LOP3.LUT R21, R21, 0xff, RZ, 0xc0, !PT ;  /* 0x000000ff15157812 */ /* 0x020fe200078ec0ff */
[----:B------:R-:W-:Y:S01]  /*6810*/  BSSY B1, `(.L_x_161) ;  /* 0x000000b000017945 */ /* 0x000fe20003800000 */
[----:B------:R-:W-:Y:S02]  /*6820*/  ISETP.LT.OR P3, PT, R6, 0x79, !P1 ;  /* 0x000000790600780c */ /* 0x000fe40004f61670 */
[----:B------:R-:W-:Y:S02]  /*6830*/  F2FP.F16.E5M2.UNPACK_B R21, R21 ;  /* 0x00000015ff15723e */ /* 0x000fe400020004ff */
[----:B0-2---:R-:W-:-:S03]  /*6840*/  PRMT R4, RZ, 0x7610, R4 ;  /* 0x00007610ff047816 */ /* 0x005fc60000000004 */
[----:B------:R-:W-:-:S05]  /*6850*/  HADD2.F32 R21, -RZ, R21.H0_H0 ;  /* 0x20000015ff157230 */ /* 0x000fca0000004100 */
[----:B------:R-:W-:-:S04]  /*6860*/  FMUL R21, R21, R12 ;  /* 0x0000000c15157220 */ /* 0x000fc80000400000 */
[----:B------:R-:W-:-:S05]  /*6870*/  FFMA R21, R20, R10, R21 ;  /* 0x0000000a14157223 */ /* 0x000fca0000000015 */
[----:B------:R-:W-:-:S05]  /*6880*/  F2FP.SATFINITE.E5M2.F32.PACK_AB_MERGE_C R21, RZ, R21, RZ ;  /* 0x00000015ff15723e */ /* 0x000fca00048060ff */
[----:B------:R0:W-:Y:S01]  /*6890*/  @!P0 STG.E.U8 desc[UR14][R18.64+0x79], R21 ;  /* 0x0000791512008986 */ /* 0x0001e2000c10110e */
[----:B------:R-:W-:Y:S05]  /*68a0*/  @P3 BRA `(.L_x_162) ;  /* 0x0000000000043947 */ /* 0x000fea0003800000 */
[----:B------:R2:W5:Y:S02]  /*68b0*/  LDG.E.U8 R4, desc[UR14][R24.64+0x78] ;  /* 0x0000780e18047981 */ /* 0x000564000c1e1100 */
.L_x_162:
[----:B------:R-:W-:Y:S05]  /*68c0*/  BSYNC B1 ;  /* 0x0000000000017941 */ /* 0x000fea0003800000 */
.L_x_161:
        /* <DEDUP_REMOVED lines=12> */
.L_x_164:
[----:B------:R-:W-:Y:S05]  /*6990*/  BSYNC B1 ;  /* 0x0000000000017941 */ /* 0x000fea0003800000 */
.L_x_163:
[----:B------:R-:W-:Y:S05]  /*69a0*/  @P1 BRA `(.L_x_165) ;  /* 0x0000001000281947 */ /* 0x000fea0003800000 */
[----:B-----5:R-:W-:-:S04]  /*69b0*/  LOP3.LUT R4, R4, 0xff, RZ, 0xc0, !PT ;  /* 0x000000ff04047812 */ /* 0x020fc800078ec0ff */
[----:B------:R-:W-:-:S05]  /*69c0*/  F2FP.F16.E5M2.UNPACK_B R4, R4 ;  /* 0x00000004ff04723e */ /* 0x000fca00020004ff */
[----:B0-----:R-:W-:-:S05]  /*69d0*/  HADD2.F32 R5, -RZ, R4.H0_H0 ;  /* 0x20000004ff057230 */ /* 0x001fca0000004100 */
[----:B------:R-:W-:-:S04]  /*69e0*/  FMUL R5, R5, R12 ;  /* 0x0000000c05057220 */ /* 0x000fc80000400000 */
[----:B------:R-:W-:-:S05]  /*69f0*/  FFMA R5, R22, R10, R5 ;  /* 0x0000000a16057223 */ /* 0x000fca0000000005 */
[----:B------:R-:W-:-:S05]  /*6a00*/  F2FP.SATFINITE.E5M2.F32.PACK_AB_MERGE_C R5, RZ, R5, RZ ;  /* 0x00000005ff05723e */ /* 0x000fca00048060ff */
[----:B------:R0:W-:Y:S01]  /*6a10*/  STG.E.U8 desc[UR14][R16.64+0x79], R5 ;  /* 0x0000790510007986 */ /* 0x0001e2000c10110e */
[----:B------:R-:W-:Y:S05]  /*6a20*/  BRA `(.L_x_165) ;  /* 0x0000001000087947 */ /* 0x000fea0003800000 */
.L_x_36:
[----:B------:R-:W-:Y:S01]  /*6a30*/  ISETP.GE.AND P1, PT, R30, 0x1, PT ;  /* 0x000000011e00780c */ /* 0x000fe20003f26270 */
[-C--:B------:R-:W-:Y:S01]  /*6a40*/  FMUL R149, R149, R10.reuse ;  /* 0x0000000a95957220 */ /* 0x080fe20000400000 */
[-C--:B------:R-:W-:Y:S01]  /*6a50*/  FMUL R144, R144, R10.reuse ;  /* 0x0000000a90907220 */ /* 0x080fe20000400000 */
[----:B------:R-:W-:Y:S01]  /*6a60*/  ISETP.GE.AND P0, PT, R30, 0x9, PT ;  /* 0x000000091e00780c */ /* 0x000fe20003f06270 */
[-C--:B------:R-:W-:Y:S01]  /*6a70*/  FMUL R147, R147, R10.reuse ;  /* 0x0000000a93937220 */ /* 0x080fe20000400000 */
[----:B------:R-:W-:Y:S01]  /*6a80*/  ISETP.LT.OR P4, PT, R6, 0x1, !P1 ;  /* 0x000000010600780c */ /* 0x000fe20004f81670 */
[-C--:B------:R-:W-:Y:S01]  /*6a90*/  FMUL R142, R142, R10.reuse ;  /* 0x0000000a8e8e7220 */ /* 0x080fe20000400000 */
[----:B------:R-:W-:Y:S01]  /*6aa0*/  ISETP.LT.OR P5, PT, R6, 0x2, !P1 ;  /* 0x000000020600780c */ /* 0x000fe20004fa1670 */
[-C--:B------:R-:W-:Y:S01]  /*6ab0*/  FMUL R145, R145, R10.reuse ;  /* 0x0000000a91917220 */ /* 0x080fe20000400000 */
[----:B------:R-:W-:Y:S01]  /*6ac0*/  F2FP.SATFINITE.E5M2.F32.PACK_AB_MERGE_C R149, RZ, R149, RZ ;  /* 0x00000095ff95723e */ /* 0x000fe200048060ff */
[----:B------:R-:W-:Y:S01]  /*6ad0*/  FMUL R140, R140, R10 ;  /* 0x0000000a8c8c7220 */ /* 0x000fe20000400000 */
[----:B------:R-:W-:Y:S01]  /*6ae0*/  F2FP.SATFINITE.E5M2.F32.PACK_AB_MERGE_C R5, RZ, R144, RZ ;  /* 0x00000090ff05723e */ /* 0x000fe200048060ff */
[-C--:B------:R-:W-:Y:S01]  /*6af0*/  FMUL R143, R143, R10.reuse ;  /* 0x0000000a8f8f7220 */ /* 0x080fe20000400000 */
[----:B------:R-:W-:Y:S01]  /*6b00*/  ISETP.LT.OR P3, PT, R6, 0x1, !P0 ;  /* 0x000000010600780c */ /* 0x000fe20004761670 */
[-C--:B------:R-:W-:Y:S01]  /*6b10*/  FMUL R138, R138, R10.reuse ;  /* 0x0000000a8a8a7220 */ /* 0x080fe20000400000 */
[C---:B------:R-:W-:Y:S01]  /*6b20*/  ISETP.LT.OR P6, PT, R6.reuse, 0xa, !P1 ;  /* 0x0000000a0600780c */ /* 0x040fe20004fc1670 */
[-C--:B------:R-:W-:Y:S01]  /*6b30*/  FMUL R141, R141, R10.reuse ;  /* 0x0000000a8d8d7220 */ /* 0x080fe20000400000 */
[----:B------:R-:W-:Y:S01]  /*6b40*/  F2FP.SATFINITE.E5M2.F32.PACK_AB_MERGE_C R147, RZ, R147, RZ ;  /* 0x00000093ff93723e */ /* 0x000fe200048060ff */
[----:B------:R-:W-:Y:S01]  /*6b50*/  @!P4 STG.E.U8 desc[UR14][R18.64], R149 ;  /* 0x000000951200c986 */ /* 0x000fe2000c10110e */
[----:B------:R-:W-:Y:S01]  /*6b60*/  ISETP.LT.OR P4, PT, R6, 0x2, !P0 ;  /* 0x000000020600780c */ /* 0x000fe20004781670 */
[----:B------:R-:W-:Y:S01]  /*6b70*/  FMUL R136, R136, R10 ;  /* 0x0000000a88887220 */ /* 0x000fe20000400000 */
[----:B------:R-:W-:Y:S01]  /*6b80*/  F2FP.SATFINITE.E5M2.F32.PACK_AB_MERGE_C R25, RZ, R142, RZ ;  /* 0x0000008eff19723e */ /* 0x000fe200048060ff */
[----:B------:R0:W-:Y:S01]  /*6b90*/  @!P5 STG.E.U8 desc[UR14][R18.64+0x1], R5 ;  /* 0x000001051200d986 */ /* 0x0001e2000c10110e */
[C---:B------:R-:W-:Y:S01]  /*6ba0*/  ISETP.LT.OR P5, PT, R6.reuse, 0x9, !P1 ;  /* 0x000000090600780c */ /* 0x040fe20004fa1670 */
[-C--:B------:R-:W-:Y:S01]  /*6bb0*/  FMUL R139, R139, R10.reuse ;  /* 0x0000000a8b8b7220 */ /* 0x080fe20000400000 */
[----:B------:R-:W-:Y:S01]  /*6bc0*/  F2FP.SATFINITE.E5M2.F32.PACK_AB_MERGE_C R145, RZ, R145, RZ ;  /* 0x00000091ff91723e */ /* 0x000fe200048060ff */
[----:B------:R-:W-:Y:S01]  /*6bd0*/  @!P3 STG.E.U8 desc[UR14][R16.64], R147 ;  /* 0x000000931000b986 */ /* 0x000fe2000c10110e */
[----:B------:R-:W-:Y:S01]  /*6be0*/  ISETP.LT.OR P3, PT, R6, 0x9, !P0 ;  /* 0x000000090600780c */ /* 0x000fe20004761670 */
[-C--:B------:R-:W-:Y:S01]  /*6bf0*/  FMUL R134, R134, R10.reuse ;  /* 0x0000000a86867220 */ /* 0x080fe20000400000 */
[----:B------:R-:W-:Y:S01]  /*6c00*/  F2FP.SATFINITE.E5M2.F32.PACK_AB_MERGE_C R143, RZ, R143, RZ ;  /* 0x0000008fff8f723e */ /* 0x000fe200048060ff */
[-C--:B------:R-:W-:Y:S01]  /*6c10*/  FMUL R137, R137, R10.reuse ;  /* 0x0000000a89897220 */ /* 0x080fe20000400000 */
[----:B------:R-:W-:Y:S01]  /*6c20*/  F2FP.SATFINITE.E5M2.F32.PACK_AB_MERGE_C R141, RZ, R141, RZ ;  /* 0x0000008dff8d723e */ /* 0x000fe200048060ff */
[----:B------:R1:W-:Y:S01]  /*6c30*/  @!P4 STG.E.U8 desc[UR14][R16.64+0x1], R25 ;  /* 0x000001191000c986 */ /* 0x0003e2000c10110e */
[----:B------:R-:W-:Y:S01]  /*6c40*/  ISETP.LT.OR P4, PT, R6, 0xa, !P0 ;  /* 0x0000000a0600780c */ /* 0x000fe20004781670 */
[----:B------:R-:W-:Y:S01]  /*6c50*/  FMUL R132, R132, R10 ;  /* 0x0000000a84847220 */ /* 0x000fe20000400000 */
[----:B0-----:R-:W-:Y:S01]  /*6c60*/  F2FP.SATFINITE.E5M2.F32.PACK_AB_MERGE_C R5, RZ, R140, RZ ;  /* 0x0000008cff05723e */ /* 0x001fe200048060ff */
[----:B------:R-:W-:Y:S01]  /*6c70*/  @!P5 STG.E.U8 desc[UR14][R18.64+0x8], R145 ;  /* 0x000008911200d986 */ /* 0x000fe2000c10110e */
[C---:B------:R-:W-:Y:S01]  /*6c80*/  ISETP.LT.OR P5, PT, R6.reuse, 0x11, !P1 ;  /* 0x000000110600780c */ /* 0x040fe20004fa1670 */
[-C--:B------:R-:W-:Y:S01]  /*6c90*/  FMUL R135, R135, R10.reuse ;  /* 0x0000000a87877220 */ /* 0x080fe20000400000 */
[----:B------:R-:W-:Y:S01]  /*6ca0*/  F2FP.SATFINITE.E5M2.F32.PACK_AB_MERGE_C R139, RZ, R139, RZ ;  /* 0x0000008bff8b723e */ /* 0x000fe200048060ff */
[----:B------:R0:W-:Y:S01]  /*6cb0*/  @!P6 STG.E.U8 desc[UR14][R18.64+0x9], R5 ;  /* 0x000009051200e986 */ /* 0x0001e2000c10110e */
[----:B------:R-:W-:Y:S01]  /*6cc0*/  ISETP.LT.OR P6, PT, R6, 0x12, !P1 ;  /* 0x000000120600780c */ /* 0x000fe20004fc1670 */
[----:B------:R-:W-:Y:S01]  /*6cd0*/  FMUL R130, R130, R10 ;  /* 0x0000000a82827220 */ /* 0x000fe20000400000 */
[----:B------:R-:W-:Y:S01]  /*6ce0*/  F2FP.SATFINITE.E5M2.F32.PACK_AB_MERGE_C R137, RZ, R137, RZ ;  /* 0x00000089ff89723e */ /* 0x000fe200048060ff */
[----:B------:R-:W-:Y:S01]  /*6cf0*/  @!P3 STG.E.U8 desc[UR14][R16.64+0x8], R143 ;  /* 0x0000088f1000b986 */ /* 0x000fe2000c10110e */
[----:B-1----:R-:W-:Y:S01]  /*6d00*/  F2FP.SATFINITE.E5M2.F32.PACK_AB_MERGE_C R25, RZ, R138, RZ ;  /* 0x0000008aff19723e */ /* 0x002fe200048060ff */
[-C--:B------:R-:W-:Y:S01]  /*6d10*/  FMUL R133, R133, R10.reuse ;  /* 0x0000000a85857220 */ /* 0x080fe20000400000 */
[----:B------:R-:W-:Y:S01]  /*6d20*/  ISETP.LT.OR P3, PT, R6, 0x11, !P0 ;  /* 0x000000110600780c */ /* 0x000fe20004761670 */
[-C--:B------:R-:W-:Y:S01]  /*6d30*/  FMUL R128, R128, R10.reuse ;  /* 0x0000000a80807220 */ /* 0x080fe20000400000 */
[----:B------:R-:W-:Y:S01]  /*6d40*/  F2FP.SATFINITE.E5M2.F32.PACK_AB_MERGE_C R135, RZ, R135, RZ ;  /* 0x00000087ff87723e */ /* 0x000fe200048060ff */
[----:B------:R1:W-:Y:S01]  /*6d50*/  @!P4 STG.E.U8 desc[UR14][R16.64+0x9], R25 ;  /* 0x000009191000c986 */ /* 0x0003e2000c10110e */
[C---:B------:R-:W-:Y:S01]  /*6d60*/  ISETP.LT.OR P4, PT, R6.reuse, 0x12, !P0 ;  /* 0x000000120600780c */ /* 0x040fe20004781670 */
[----:B------:R-:W-:Y:S01]  /*6d70*/  FMUL R131, R131, R10 ;  /* 0x0000000a83837220 */ /* 0x000fe20000400000 */
[----:B0-----:R-:W-:Y:S01]  /*6d80*/  F2FP.SATFINITE.E5M2.F32.PACK_AB_MERGE_C R5, RZ, R136, RZ ;  /* 0x00000088ff05723e */ /* 0x001fe200048060ff */
[----:B------:R-:W-:Y:S01]  /*6d90*/  @!P5 STG.E.U8 desc[UR14][R18.64+0x10], R141 ;  /* 0x0000108d1200d986 */ /* 0x000fe2000c10110e */
[----:B------:R-:W-:Y:S01]  /*6da0*/  ISETP.LT.OR P5, PT, R6, 0x19, !P1 ;  /* 0x000000190600780c */ /* 0x000fe20004fa1670 */
[-C--:B------:R-:W-:Y:S01]  /*6db0*/  FMUL R126, R126, R10.reuse ;  /* 0x0000000a7e7e7220 */ /* 0x080fe20000400000 */
[----:B------:R-:W-:Y:S01]  /*6dc0*/  F2FP.SATFINITE.E5M2.F32.PACK_AB_MERGE_C R133, RZ, R133, RZ ;  /* 0x00000085ff85723e */ /* 0x000fe200048060ff */
[----:B------:R0:W-:Y:S01]  /*6dd0*/  @!P6 STG.E.U8 desc[UR14][R18.64+0x11], R5 ;  /* 0x000011051200e986 */ /* 0x0001e2000c10110e */
[----:B------:R-:W-:Y:S01]  /*6de0*/  ISETP.LT.OR P6, PT, R6, 0x1a, !P1 ;  /* 0x0000001a0600780c */ /* 0x000fe20004fc1670 */
[-C--:B------:R-:W-:Y:S01]  /*6df0*/  FMUL R129, R129, R10.reuse ;  /* 0x0000000a81817220 */ /* 0x080fe20000400000 */
[----:B------:R-:W-:Y:S01]  /*6e00*/  FMUL R124, R124, R10 ;  /* 0x0000000a7c7c7220 */ /* 0x000fe20000400000 */
[----:B-1----:R-:W-:Y:S01]  /*6e10*/  F2FP.SATFINITE.E5M2.F32.PACK_AB_MERGE_C R25, RZ, R134, RZ ;  /* 0x00000086ff19723e */ /* 0x002fe200048060ff */
[----:B------:R-:W-:Y:S01]  /*6e20*/  @!P3 STG.E.U8 desc[UR14][R16.64+0x10], R139 ;  /* 0x0000108b1000b986 */ /* 0x000fe2000c10110e */
[C---:B------:R-:W-:Y:S01]  /*6e30*/  ISETP.LT.OR P3, PT, R6.reuse, 0x19, !P0 ;  /* 0x000000190600780c */ /* 0x040fe20004761670 */
        /* <DEDUP_REMOVED lines=37> */
[-C--:B------:R-:W-:Y:S01]  /*7090*/  FMUL R112, R112, R10.reuse ;  /* 0x0000000a70707220 */ /* 0x080fe20000400000 */
        /* <DEDUP_REMOVED lines=81> */
[C---:B------:R-:W-:Y:S01]  /*75b0*/  ISETP.LT.OR P6, PT, R6.reuse, 0x52, !P1 ;  /* 0x000000520600780c */ /* 0x040fe20004fc1670 */
        /* <DEDUP_REMOVED lines=22> */
[----:B------:R-:W-:-:S02]  /*7720*/  ISETP.LT.OR P3, PT, R6, 0x59, !P0 ;  /* 0x000000590600780c */ /* 0x000fc40004761670 */
[----:B------:R-:W-:Y:S01]  /*7730*/  F2FP.SATFINITE.E5M2.F32.PACK_AB_MERGE_C R91, RZ, R91, RZ ;  /* 0x0000005bff5b723e */ /* 0x000fe200048060ff */
[----:B------:R1:W-:Y:S01]  /*7740*/  @!P4 STG.E.U8 desc[UR14][R16.64+0x51], R25 ;  /* 0x000051191000c986 */ /* 0x0003e2000c10110e */
[C---:B------:R-:W-:Y:S02]  /*7750*/  ISETP.LT.OR P4, PT, R6.reuse, 0x5a, !P0 ;  /* 0x0000005a0600780c */ /* 0x040fe40004781670 */
[----:B0-----:R-:W-:Y:S01]  /*7760*/  F2FP.SATFINITE.E5M2.F32.PACK_AB_MERGE_C R5, RZ, R100, RZ ;  /* 0x00000064ff05723e */ /* 0x001fe200048060ff */
[----:B------:R-:W-:Y:S01]  /*7770*/  @!P5 STG.E.U8 desc[UR14][R18.64+0x58], R105 ;  /* 0x000058691200d986 */ /* 0x000fe2000c10110e */
[C---:B------:R-:W-:Y:S02]  /*7780*/  ISETP.LT.OR P5, PT, R6.reuse, 0x61, !P1 ;  /* 0x000000610600780c */ /* 0x040fe40004fa1670 */
[----:B------:R-:W-:Y:S01]  /*7790*/  F2FP.SATFINITE.E5M2.F32.PACK_AB_MERGE_C R21, RZ, R21, RZ ;  /* 0x00000015ff15723e */ /* 0x000fe200048060ff */
[----:B------:R0:W-:Y:S01]  /*77a0*/  @!P6 STG.E.U8 desc[UR14][R18.64+0x59], R5 ;  /* 0x000059051200e986 */ /* 0x0001e2000c10110e */
[----:B------:R-:W-:-:S02]  /*77b0*/  ISETP.LT.OR P6, PT, R6, 0x62, !P1 ;  /* 0x000000620600780c */ /* 0x000fc40004fc1670 */
[----:B------:R-:W-:Y:S01]  /*77c0*/  F2FP.SATFINITE.E5M2.F32.PACK_AB_MERGE_C R23, RZ, R23, RZ ;  /* 0x00000017ff17723e */ /* 0x000fe200048060ff */
[----:B------:R-:W-:Y:S01]  /*77d0*/  @!P3 STG.E.U8 desc[UR14][R16.64+0x58], R103 ;  /* 0x000058671000b986 */ /* 0x000fe2000c10110e */
[----:B-1----:R-:W-:Y:S02]  /*77e0*/  F2FP.SATFINITE.E5M2.F32.PACK_AB_MERGE_C R25, RZ, R98, RZ ;  /* 0x00000062ff19723e */ /* 0x002fe400048060ff */
[C---:B------:R-:W-:Y:S02]  /*77f0*/  ISETP.LT.OR P3, PT, R6.reuse, 0x61, !P0 ;  /* 0x000000610600780c */ /* 0x040fe40004761670 */
[----:B------:R-:W-:Y:S01]  /*7800*/  F2FP.SATFINITE.E5M2.F32.PACK_AB_MERGE_C R27, RZ, R22, RZ ;  /* 0x00000016ff1b723e */ /* 0x000fe200048060ff */
[----:B------:R1:W-:Y:S01]  /*7810*/  @!P4 STG.E.U8 desc[UR14][R16.64+0x59], R25 ;  /* 0x000059191000c986 */ /* 0x0003e2000c10110e */
[C---:B------:R-:W-:Y:S02]  /*7820*/  ISETP.LT.OR P4, PT, R6.reuse, 0x62, !P0 ;  /* 0x000000620600780c */ /* 0x040fe40004781670 */
[----:B0-----:R-:W-:Y:S01]  /*7830*/  F2FP.SATFINITE.E5M2.F32.PACK_AB_MERGE_C R5, RZ, R96, RZ ;  /* 0x00000060ff05723e */ /* 0x001fe200048060ff */
[----:B------:R-:W-:Y:S01]  /*7840*/  @!P5 STG.E.U8 desc[UR14][R18.64+0x60], R101 ;  /* 0x000060651200d986 */ /* 0x000fe2000c10110e */
[----:B------:R-:W-:-:S03]  /*7850*/  ISETP.LT.OR P5, PT, R6, 0x69, !P1 ;  /* 0x000000690600780c */ /* 0x000fc60004fa1670 */
[----:B------:R0:W-:Y:S01]  /*7860*/  @!P6 STG.E.U8 desc[UR14][R18.64+0x61], R5 ;  /* 0x000061051200e986 */ /* 0x0001e2000c10110e */
[C---:B------:R-:W-:Y:S02]  /*7870*/  ISETP.LT.OR P6, PT, R6.reuse, 0x6a, !P1 ;  /* 0x0000006a0600780c */ /* 0x040fe40004fc1670 */
[----:B-1----:R-:W-:Y:S01]  /*7880*/  F2FP.SATFINITE.E5M2.F32.PACK_AB_MERGE_C R25, RZ, R94, RZ ;  /* 0x0000005eff19723e */ /* 0x002fe200048060ff */
[----:B------:R-:W-:Y:S01]  /*7890*/  @!P3 STG.E.U8 desc[UR14][R16.64+0x60], R99 ;  /* 0x000060631000b986 */ /* 0x000fe2000c10110e */
[----:B------:R-:W-:-:S03]  /*78a0*/  ISETP.LT.OR P3, PT, R6, 0x69, !P0 ;  /* 0x000000690600780c */ /* 0x000fc60004761670 */
        /* <DEDUP_REMOVED lines=12> */
[C---:B------:R-:W-:Y:S01]  /*7970*/  ISETP.LT.OR P1, PT, R6.reuse, 0x7a, !P1 ;  /* 0x0000007a0600780c */ /* 0x040fe20004f21670 */
[----:B------:R2:W-:Y:S01]  /*7980*/  @!P5 STG.E.U8 desc[UR14][R18.64+0x70], R93 ;  /* 0x0000705d1200d986 */ /* 0x0005e2000c10110e */
[C---:B------:R-:W-:Y:S02]  /*7990*/  ISETP.LT.OR P5, PT, R6.reuse, 0x72, !P0 ;  /* 0x000000720600780c */ /* 0x040fe400047a1670 */
[----:B0-----:R-:W-:Y:S01]  /*79a0*/  F2FP.SATFINITE.E5M2.F32.PACK_AB_MERGE_C R5, RZ, R88, RZ ;  /* 0x00000058ff05723e */ /* 0x001fe200048060ff */
[----:B------:R2:W-:Y:S01]  /*79b0*/  @!P6 STG.E.U8 desc[UR14][R18.64+0x71], R89 ;  /* 0x000071591200e986 */ /* 0x0005e2000c10110e */
[C---:B------:R-:W-:Y:S02]  /*79c0*/  ISETP.LT.OR P6, PT, R6.reuse, 0x79, !P0 ;  /* 0x000000790600780c */ /* 0x040fe400047c1670 */
[----:B------:R-:W-:Y:S01]  /*79d0*/  ISETP.LT.OR P0, PT, R6, 0x7a, !P0 ;  /* 0x0000007a0600780c */ /* 0x000fe20004701670 */
[----:B------:R2:W-:Y:S01]  /*79e0*/  @!P3 STG.E.U8 desc[UR14][R16.64+0x70], R91 ;  /* 0x0000705b1000b986 */ /* 0x0005e2000c10110e */
[----:B-1----:R-:W-:-:S05]  /*79f0*/  F2FP.SATFINITE.E5M2.F32.PACK_AB_MERGE_C R25, RZ, R20, RZ ;  /* 0x00000014ff19723e */ /* 0x002fca00048060ff */
[----:B------:R2:W-:Y:S04]  /*7a00*/  @!P5 STG.E.U8 desc[UR14][R16.64+0x71], R5 ;  /* 0x000071051000d986 */ /* 0x0005e8000c10110e */
[----:B------:R2:W-:Y:S04]  /*7a10*/  @!P4 STG.E.U8 desc[UR14][R18.64+0x78], R21 ;  /* 0x000078151200c986 */ /* 0x0005e8000c10110e */
[----:B------:R2:W-:Y:S04]  /*7a20*/  @!P1 STG.E.U8 desc[UR14][R18.64+0x79], R25 ;  /* 0x0000791912009986 */ /* 0x0005e8000c10110e */
[----:B------:R2:W-:Y:S04]  /*7a30*/  @!P6 STG.E.U8 desc[UR14][R16.64+0x78], R23 ;  /* 0x000078171000e986 */ /* 0x0005e8000c10110e */
[----:B------:R2:W-:Y:S02]  /*7a40*/  @!P0 STG.E.U8 desc[UR14][R16.64+0x79], R27 ;  /* 0x0000791b10008986 */ /* 0x0005e4000c10110e */
.L_x_165:
[----:B------:R-:W-:Y:S05]  /*7a50*/  BSYNC B0 ;  /* 0x0000000000007941 */ /* 0x000fea0003800000 */
.L_x_35:
[C---:B------:R-:W-:Y:S01]  /*7a60*/  LEA R2, P0, R8.reuse, R2, 0x1 ;  /* 0x0000000208027211 */ /* 0x040fe200078008ff */
[----:B------:R-:W-:Y:S01]  /*7a70*/  ULDC.64 UR6, c[0x0][0x650] ;  /* 0x0001940000067ab9 */ /* 0x000fe20000000a00 */
[----:B-----5:R-:W-:Y:S01]  /*7a80*/  IMAD.U32 R4, RZ, RZ, UR12 ;  /* 0x0000000cff047e24 */ /* 0x020fe2000f8e00ff */
[----:B0-2---:R-:W-:Y:S01]  /*7a90*/  PRMT R16, RZ, 0x7610, R16 ;  /* 0x00007610ff107816 */ /* 0x005fe20000000010 */
[----:B------:R-:W-:Y:S01]  /*7aa0*/  IMAD.MOV.U32 R6, RZ, RZ, -0x1 ;  /* 0xffffffffff067424 */ /* 0x000fe200078e00ff */
[----:B------:R-:W-:Y:S01]  /*7ab0*/  LEA.HI.X R3, R8, R3, R0, 0x1, P0 ;  /* 0x0000000308037211 */ /* 0x000fe200000f0c00 */
[----:B------:R0:W-:Y:S01]  /*7ac0*/  SYNCS.ARRIVE.TRANS64.A1T0 RZ, [R4+UR22], RZ ;  /* 0x000000ff04ff79a7 */ /* 0x0001e20008100016 */
[----:B------:R-:W-:Y:S01]  /*7ad0*/  ISETP.GE.U32.AND P0, PT, R2, UR6, PT ;  /* 0x0000000602007c0c */ /* 0x000fe2000bf06070 */
[----:B------:R-:W-:-:S03]  /*7ae0*/  IMAD.MOV.U32 R5, RZ, RZ, -0x1 ;  /* 0xffffffffff057424 */ /* 0x000fc600078e00ff */
[----:B------:R-:W-:Y:S01]  /*7af0*/  ISETP.GE.U32.AND.EX P0, PT, R3, UR7, PT, P0 ;  /* 0x0000000703007c0c */ /* 0x000fe2000bf06100 */
[----:B0-----:R-:W-:-:S12]  /*7b00*/  IMAD.MOV.U32 R4, RZ, RZ, -0x1 ;  /* 0xffffffffff047424 */ /* 0x001fd800078e00ff */
[----:B------:R-:W-:Y:S05]  /*7b10*/  @P0 BRA `(.L_x_166) ;  /* 0x0000000400600947 */ /* 0x000fea0003800000 */
[----:B------:R-:W0:Y:S01]  /*7b20*/  S2R R26, SR_CTAID.X ;  /* 0x00000000001a7919 */ /* 0x000e220000002500 */
[----:B------:R-:W2:Y:S01]  /*7b30*/  LDC.64 R20, c[0x0][0x628] ;  /* 0x00018a00ff147b82 */ /* 0x000ea20000000a00 */
[----:B------:R-:W-:Y:S01]  /*7b40*/  ULDC UR6, c[0x0][0x150] ;  /* 0x0000540000067ab9 */ /* 0x000fe20000000800 */
[----:B-1--4-:R-:W-:Y:S01]  /*7b50*/  IMAD.MOV.U32 R18, RZ, RZ, R2 ;  /* 0x000000ffff127224 */ /* 0x012fe200078e0002 */
[----:B------:R-:W1:Y:S01]  /*7b60*/  S2R R28, SR_CTAID.Y ;  /* 0x00000000001c7919 */ /* 0x000e620000002600 */
[----:B------:R-:W-:-:S04]  /*7b70*/  IMAD.MOV.U32 R19, RZ, RZ, R3 ;  /* 0x000000ffff137224 */ /* 0x000fc800078e0003 */
[----:B------:R-:W4:Y:S08]  /*7b80*/  LDC R29, c[0x0][0x144] ;  /* 0x00005100ff1d7b82 */ /* 0x000f300000000800 */
[----:B------:R-:W1:Y:S08]  /*7b90*/  LDC R6, c[0x0][0x630] ;  /* 0x00018c00ff067b82 */ /* 0x000e700000000800 */
[----:B---3--:R-:W3:Y:S01]  /*7ba0*/  LDC.64 R24, c[0x0][0x620] ;  /* 0x00018800ff187b82 */ /* 0x008ee20000000a00 */
[----:B--2---:R-:W-:-:S04]  /*7bb0*/  ISETP.NE.U32.AND P0, PT, R20, RZ, PT ;  /* 0x000000ff1400720c */ /* 0x004fc80003f05070 */
[----:B------:R-:W-:Y:S02]  /*7bc0*/  ISETP.NE.AND.EX P0, PT, R21, RZ, PT, P0 ;  /* 0x000000ff1500720c */ /* 0x000fe40003f05300 */
[----:B0-----:R-:W-:-:S05]  /*7bd0*/  I2FP.F32.U32 R4, R26 ;  /* 0x0000001a00047245 */ /* 0x001fca0000201000 */
[----:B------:R-:W-:-:S04]  /*7be0*/  FMUL R4, R4, UR6 ;  /* 0x0000000604047c20 */ /* 0x000fc80008400000 */
[----:B------:R0:W2:Y:S02]  /*7bf0*/  F2I.U32.TRUNC.NTZ R27, R4 ;  /* 0x00000004001b7305 */ /* 0x0000a4000020f000 */
[----:B-1--4-:R-:W-:Y:S05]  /*7c00*/  @!P0 BRA `(.L_x_167) ;  /* 0x0000000000288947 */ /* 0x012fea0003800000 */
[----:B------:R-:W1:Y:S02]  /*7c10*/  LDC R5, c[0x0][0x634] ;  /* 0x00018d00ff057b82 */ /* 0x000e640000000800 */
[----:B-1----:R-:W-:-:S05]  /*7c20*/  IADD3 R19, P0, R2, R5, RZ ;  /* 0x0000000502137210 */ /* 0x002fca0007f1e0ff */
[----:B------:R-:W-:-:S04]  /*7c30*/  IMAD.X R23, RZ, RZ, R3, P0 ;  /* 0x000000ffff177224 */ /* 0x000fc800000e0603 */
[----:B0-----:R-:W-:-:S04]  /*7c40*/  IMAD.WIDE.U32 R4, R23, R20, RZ ;  /* 0x0000001417047225 */ /* 0x001fc800078e00ff */
[----:B------:R-:W-:-:S04]  /*7c50*/  IMAD.WIDE.U32 R16, P0, R19, R21, R4 ;  /* 0x0000001513107225 */ /* 0x000fc80007800004 */
[----:B------:R-:W-:-:S04]  /*7c60*/  IMAD.WIDE.U32 R4, R19, R20, RZ ;  /* 0x0000001413047225 */ /* 0x000fc800078e00ff */
[----:B------:R-:W-:Y:S01]  /*7c70*/  IMAD.X R19, RZ, RZ, RZ, P0 ;  /* 0x000000ffff137224 */ /* 0x000fe200000e06ff */
[----:B------:R-:W-:Y:S01]  /*7c80*/  IADD3 RZ, P0, R5, R16, RZ ;  /* 0x0000001005ff7210 */ /* 0x000fe20007f1e0ff */
[----:B------:R-:W-:-:S04]  /*7c90*/  IMAD.MOV.U32 R18, RZ, RZ, R17 ;  /* 0x000000ffff127224 */ /* 0x000fc800078e0011 */
[----:B------:R-:W-:-:S08]  /*7ca0*/  IMAD.WIDE.U32.X R18, R23, R21, R18, P0 ;  /* 0x0000001517127225 */ /* 0x000fd000000e0412 */
.L_x_167:
[-CC-:B------:R-:W-:Y:S01]  /*7cb0*/  SHF.R.U64 R22, R18, R6.reuse, R19.reuse ;  /* 0x0000000612167219 */ /* 0x180fe20000001213 */
[----:B------:R-:W1:Y:S01]  /*7cc0*/  LDC.64 R32, c[0x0][0x640] ;  /* 0x00019000ff207b82 */ /* 0x000e620000000a00 */
[----:B0-----:R-:W-:Y:S01]  /*7cd0*/  SHF.R.U32.HI R4, RZ, R6, R19 ;  /* 0x00000006ff047219 */ /* 0x001fe20000011613 */
[----:B--2---:R-:W-:Y:S01]  /*7ce0*/  IMAD.MOV R27, RZ, RZ, -R27 ;  /* 0x000000ffff1b7224 */ /* 0x004fe200078e0a1b */
[----:B------:R-:W-:Y:S01]  /*7cf0*/  IADD3 R17, P0, RZ, -R22, RZ ;  /* 0x80000016ff117210 */ /* 0x000fe20007f1e0ff */
[----:B------:R-:W-:Y:S01]  /*7d00*/  ULDC UR6, c[0x0][0x154] ;  /* 0x0000550000067ab9 */ /* 0x000fe20000000800 */
[----:B------:R-:W-:Y:S02]  /*7d10*/  IMAD.MOV.U32 R19, RZ, RZ, 0x1 ;  /* 0x00000001ff137424 */ /* 0x000fe400078e00ff */
[----:B------:R-:W-:Y:S01]  /*7d20*/  IMAD R27, R29, R27, R26 ;  /* 0x0000001b1d1b7224 */ /* 0x000fe200078e021a */
[----:B------:R-:W0:Y:S01]  /*7d30*/  LDC R16, c[0x0][0x618] ;  /* 0x00018600ff107b82 */ /* 0x000e220000000800 */
[----:B------:R-:W-:-:S04]  /*7d40*/  IMAD.X R5, RZ, RZ, ~R4, P0 ;  /* 0x000000ffff057224 */ /* 0x000fc800000e0e04 */
[-C--:B---3--:R-:W-:Y:S02]  /*7d50*/  IMAD R6, R5, R24.reuse, RZ ;  /* 0x0000001805067224 */ /* 0x088fe400078e02ff */
[C---:B------:R-:W-:Y:S01]  /*7d60*/  IMAD.WIDE.U32 R4, R17.reuse, R24, R2 ;  /* 0x0000001811047225 */ /* 0x040fe200078e0002 */
[----:B------:R-:W2:Y:S03]  /*7d70*/  LDC R18, c[0x0][0x608] ;  /* 0x00018200ff127b82 */ /* 0x000ea60000000800 */
[----:B------:R-:W-:Y:S01]  /*7d80*/  IMAD R17, R17, R25, R6 ;  /* 0x0000001911117224 */ /* 0x000fe200078e0206 */
[----:B------:R-:W-:-:S03]  /*7d90*/  I2FP.F32.U32 R6, R28 ;  /* 0x0000001c00067245 */ /* 0x000fc60000201000 */
[----:B------:R-:W-:Y:S01]  /*7da0*/  IMAD.IADD R5, R5, 0x1, R17 ;  /* 0x0000000105057824 */ /* 0x000fe200078e0211 */
[----:B------:R-:W3:Y:S01]  /*7db0*/  LDC R30, c[0x0][0x658] ;  /* 0x00019600ff1e7b82 */ /* 0x000ee20000000800 */
[----:B-1----:R-:W-:Y:S01]  /*7dc0*/  ISETP.NE.U32.AND P0, PT, R32, RZ, PT ;  /* 0x000000ff2000720c */ /* 0x002fe20003f05070 */
[----:B------:R-:W-:-:S03]  /*7dd0*/  IMAD.MOV.U32 R17, RZ, RZ, -0x1 ;  /* 0xffffffffff117424 */ /* 0x000fc600078e00ff */
[----:B------:R-:W-:-:S03]  /*7de0*/  ISETP.NE.AND.EX P0, PT, R33, RZ, PT, P0 ;  /* 0x000000ff2100720c */ /* 0x000fc60003f05300 */
[----:B------:R-:W1:Y:S01]  /*7df0*/  LDC R25, c[0x0][0x148] ;  /* 0x00005200ff197b82 */ /* 0x000e620000000800 */
[-CC-:B0-----:R-:W-:Y:S02]  /*7e00*/  SHF.R.U64 R20, R4, R16.reuse, R5.reuse ;  /* 0x0000001004147219 */ /* 0x181fe40000001205 */
[----:B------:R-:W-:Y:S01]  /*7e10*/  SHF.R.U32.HI R5, RZ, R16, R5 ;  /* 0x00000010ff057219 */ /* 0x000fe20000011605 */
[----:B------:R-:W-:-:S04]  /*7e20*/  FMUL R16, R6, UR6 ;  /* 0x0000000606107c20 */ /* 0x000fc80008400000 */
[----:B------:R-:W0:Y:S01]  /*7e30*/  LDC R26, c[0x0][0x600] ;  /* 0x00018000ff1a7b82 */ /* 0x000e220000000800 */
[----:B------:R4:W0:Y:S01]  /*7e40*/  F2I.U32.TRUNC.NTZ R23, R16 ;  /* 0x0000001000177305 */ /* 0x000822000020f000 */
[-CC-:B--2---:R-:W-:Y:S02]  /*7e50*/  SHF.R.U64 R6, R20, R18.reuse, R5.reuse ;  /* 0x0000001214067219 */ /* 0x184fe40000001205 */
[----:B------:R-:W-:-:S04]  /*7e60*/  SHF.R.U32.HI R5, RZ, R18, R5 ;  /* 0x00000012ff057219 */ /* 0x000fc80000011605 */
[----:B------:R-:W2:Y:S01]  /*7e70*/  LDC R31, c[0x0][0x648] ;  /* 0x00019200ff1f7b82 */ /* 0x000ea20000000800 */
[-CC-:B---3--:R-:W-:Y:S02]  /*7e80*/  SHF.R.U64 R24, R6, R30.reuse, R5.reuse ;  /* 0x0000001e06187219 */ /* 0x188fe40000001205 */
[-C--:B------:R-:W-:Y:S02]  /*7e90*/  SHF.L.U32 R17, R17, R30.reuse, RZ ;  /* 0x0000001e11117219 */ /* 0x080fe400000006ff */
[-C--:B------:R-:W-:Y:S01]  /*7ea0*/  SHF.R.U32.HI R5, RZ, R30.reuse, R5 ;  /* 0x0000001eff057219 */ /* 0x080fe20000011605 */
[----:B------:R-:W-:Y:S01]  /*7eb0*/  IMAD.MOV.U32 R4, RZ, RZ, R24 ;  /* 0x000000ffff047224 */ /* 0x000fe200078e0018 */
[----:B------:R-:W-:Y:S01]  /*7ec0*/  SHF.L.U32 R30, R19, R30, RZ ;  /* 0x0000001e131e7219 */ /* 0x000fe200000006ff */
[----:B------:R-:W3:Y:S01]  /*7ed0*/  LDC R34, c[0x0][0x638] ;  /* 0x00018e00ff227b82 */ /* 0x000ee20000000800 */
[----:B------:R-:W-:-:S07]  /*7ee0*/  LOP3.LUT R29, RZ, R17, RZ, 0x33, !PT ;  /* 0x00000011ff1d7212 */ /* 0x000fce00078e33ff */
[----:B------:R-:W0:Y:S01]  /*7ef0*/  LDC R35, c[0x0][0x610] ;  /* 0x00018400ff237b82 */ /* 0x000e220000000800 */
        /* <DEDUP_REMOVED lines=11> */
.L_x_168:
[----:B--2---:R-:W-:Y:S01]  /*7fb0*/  SHF.R.U64 R4, R4, R31, R5 ;  /* 0x0000001f04047219 */ /* 0x004fe20000001205 */
[----:B0-----:R-:W-:Y:S01]  /*7fc0*/  VIADD R19, R26, 0xffffffff ;  /* 0xffffffff1a137836 */ /* 0x001fe20000000000 */
[----:B------:R-:W-:Y:S01]  /*7fd0*/  LOP3.LUT R17, R6, R29, RZ, 0xc0, !PT ;  /* 0x0000001d06117212 */ /* 0x000fe200078ec0ff */
[----:B------:R-:W-:Y:S02]  /*7fe0*/  IMAD.MOV R23, RZ, RZ, -R23 ;  /* 0x000000ffff177224 */ /* 0x000fe400078e0a17 */
[----:B------:R-:W-:Y:S02]  /*7ff0*/  IMAD.MOV R5, RZ, RZ, -R4 ;  /* 0x000000ffff057224 */ /* 0x000fe400078e0a04 */
[----:B------:R-:W-:Y:S01]  /*8000*/  IMAD R6, R30, R4, R17 ;  /* 0x000000041e067224 */ /* 0x000fe200078e0211 */
[----:B------:R-:W-:Y:S01]  /*8010*/  LOP3.LUT R17, R20, R19, RZ, 0xc0, !PT ;  /* 0x0000001314117212 */ /* 0x000fe200078ec0ff */
[----:B-1----:R-:W-:Y:S02]  /*8020*/  @P2 IMAD R27, R25, R23, R28 ;  /* 0x00000017191b2224 */ /* 0x002fe400078e021c */
[----:B---3--:R-:W-:-:S02]  /*8030*/  IMAD R4, R5, R34, R24 ;  /* 0x0000002205047224 */ /* 0x008fc400078e0218 */
[----:B------:R-:W-:Y:S02]  /*8040*/  IMAD R6, R6, R35, R27 ;  /* 0x0000002306067224 */ /* 0x000fe400078e021b */
[----:B------:R-:W-:Y:S02]  /*8050*/  IMAD R17, R4, R26, R17 ;  /* 0x0000001a04117224 */ /* 0x000fe400078e0211 */
[----:B------:R-:W-:Y:S02]  /*8060*/  IMAD.MOV.U32 R16, RZ, RZ, 0x1 ;  /* 0x00000001ff107424 */ /* 0x000fe400078e00ff */
[----:B------:R-:W-:Y:S01]  /*8070*/  IMAD.MOV.U32 R4, RZ, RZ, R22 ;  /* 0x000000ffff047224 */ /* 0x000fe200078e0016 */
[----:B------:R-:W-:Y:S02]  /*8080*/  SEL R5, R17, R6, !P2 ;  /* 0x0000000611057207 */ /* 0x000fe40005000000 */
[----:B------:R-:W-:-:S07]  /*8090*/  SEL R6, R6, R17, !P2 ;  /* 0x0000001106067207 */ /* 0x000fce0005000000 */
.L_x_166:
[----:B------:R-:W-:Y:S02]  /*80a0*/  LOP3.LUT P0, RZ, R16, 0xff, RZ, 0xc0, !PT ;  /* 0x000000ff10ff7812 */ /* 0x000fe4000780c0ff */
[----:B------:R-:W-:-:S11]  /*80b0*/  LOP3.LUT R148, R148, 0x1, RZ, 0x3c, !PT ;  /* 0x0000000194947812 */ /* 0x000fd600078e3cff */
[----:B------:R-:W-:Y:S05]  /*80c0*/  @P0 BRA `(.L_x_169) ;  /* 0xffffff9000e40947 */ /* 0x000fea000383ffff */
[----:B------:R-:W-:Y:S05]  /*80d0*/  EXIT ;  /* 0x000000000000794d */ /* 0x000fea0003800000 */
.L_x_13:
[----:B------:R-:W-:-:S08]  /*80e0*/  ISETP.NE.AND P0, PT, R20, RZ, PT ;  /* 0x000000ff1400720c */ /* 0x000fd00003f05270 */
[----:B-----5:R-:W0:-:S00]  /*80f0*/  USETMAXREG.DEALLOC.CTAPOOL 0x28 ;  /* 0x00000028000079c8 */ /* 0x020e0000080e0500 */
[----:B------:R-:W-:Y:S05]  /*8100*/  @P0 EXIT ;  /* 0x000000000000094d */ /* 0x000fea0003800000 */
[----:B0-----:R-:W-:Y:S01]  /*8110*/  LOP3.LUT P0, RZ, R16, 0xff, RZ, 0xc0, !PT ;  /* 0x000000ff10ff7812 */ /* 0x001fe2000780c0ff */
[----:B------:R-:W-:Y:S02]  /*8120*/  IMAD.MOV.U32 R12, RZ, RZ, 0x1 ;  /* 0x00000001ff0c7424 */ /* 0x000fe400078e00ff */
[----:B------:R-:W-:-:S10]  /*8130*/  IMAD.MOV.U32 R15, RZ, RZ, RZ ;  /* 0x000000ffff0f7224 */ /* 0x000fd400078e00ff */
[----:B------:R-:W-:Y:S05]  /*8140*/  @!P0 BRA `(.L_x_170) ;  /* 0x0000000c00108947 */ /* 0x000fea0003800000 */
[----:B------:R-:W-:Y:S01]  /*8150*/  LOP3.LUT P0, RZ, R13, 0x1f, RZ, 0xc0, !PT ;  /* 0x0000001f0dff7812 */ /* 0x000fe2000780c0ff */
[----:B------:R-:W-:Y:S01]  /*8160*/  ULDC UR5, c[0x0][0x658] ;  /* 0x0001960000057ab9 */ /* 0x000fe20000000800 */
[----:B------:R-:W-:Y:S01]  /*8170*/  UMOV UR6, 0xffffffff ;  /* 0xffffffff00067882 */ /* 0x000fe20000000000 */
[----:B------:R-:W-:Y:S01]  /*8180*/  BSSY B0, `(.L_x_170) ;  /* 0x00000c0000007945 */ /* 0x000fe20003800000 */
[----:B------:R-:W-:Y:S01]  /*8190*/  USHF.L.U32 UR6, UR6, UR5, URZ ;  /* 0x0000000506067299 */ /* 0x000fe2000800063f */
[C---:B------:R-:W-:Y:S01]  /*81a0*/  ISETP.NE.AND P3, PT, R11.reuse, RZ, PT ;  /* 0x000000ff0b00720c */ /* 0x040fe20003f65270 */
[----:B------:R-:W-:Y:S01]  /*81b0*/  IMAD.MOV.U32 R14, RZ, RZ, 0x1 ;  /* 0x00000001ff0e7424 */ /* 0x000fe200078e00ff */
[----:B------:R-:W-:Y:S01]  /*81c0*/  ISETP.NE.OR P0, PT, R11, RZ, !P0 ;  /* 0x000000ff0b00720c */ /* 0x000fe20004705670 */
[----:B------:R-:W-:Y:S01]  /*81d0*/  IMAD.MOV.U32 R12, RZ, RZ, 0x1 ;  /* 0x00000001ff0c7424 */ /* 0x000fe200078e00ff */
[----:B------:R-:W-:Y:S01]  /*81e0*/  LOP3.LUT R13, R7, 0x2, RZ, 0xfc, !PT ;  /* 0x00000002070d7812 */ /* 0x000fe200078efcff */
[----:B------:R-:W-:Y:S01]  /*81f0*/  IMAD.MOV.U32 R15, RZ, RZ, RZ ;  /* 0x000000ffff0f7224 */ /* 0x000fe200078e00ff */
[----:B------:R-:W-:Y:S01]  /*8200*/  ULDC UR4, c[0x0][0x600] ;  /* 0x0001800000047ab9 */ /* 0x000fe20000000800 */
[----:B------:R-:W-:Y:S01]  /*8210*/  UMOV UR7, 0x1 ;  /* 0x0000000100077882 */ /* 0x000fe20000000000 */
[----:B------:R-:W-:-:S02]  /*8220*/  UIADD3 UR22, UR13, 0x1, URZ ;  /* 0x000000010d167890 */ /* 0x000fc4000fffe03f */
[----:B------:R-:W-:Y:S02]  /*8230*/  UIADD3 UR16, UR4, -0x1, URZ ;  /* 0xffffffff04107890 */ /* 0x000fe4000fffe03f */
[----:B------:R-:W-:Y:S02]  /*8240*/  USHF.L.U32 UR18, UR7, UR5, URZ ;  /* 0x0000000507127299 */ /* 0x000fe4000800063f */
[----:B------:R-:W-:Y:S01]  /*8250*/  ULOP3.LUT UR17, URZ, UR6, URZ, 0x33, !UPT ;  /* 0x000000063f117292 */ /* 0x000fe2000f8e333f */
[----:B------:R-:W-:-:S11]  /*8260*/  ULDC.64 UR20, c[0x0][0x198] ;  /* 0x0000660000147ab9 */ /* 0x000fd60000000a00 */
.L_x_182:
[----:B------:R-:W-:-:S03]  /*8270*/  UMOV UR4, 0xffffffff ;  /* 0xffffffff00047882 */ /* 0x000fc60000000000 */
[----:B------:R-:W-:Y:S05]  /*8280*/  BRA.DIV UR4, `(.L_x_171) ;  /* 0x00000012044c7947 */ /* 0x000fea000b800000 */
[----:B------:R-:W-:-:S13]  /*8290*/  ELECT P1, URZ, PT ;  /* 0x00000000003f782f */ /* 0x000fda0003820000 */
.L_x_198:
[----:B------:R-:W0:Y:S01]  /*82a0*/  LDC R10, c[0x0][0x28c] ;  /* 0x0000a300ff0a7b82 */ /* 0x000e220000000800 */
[----:B------:R-:W-:Y:S01]  /*82b0*/  BSSY B1, `(.L_x_172) ;  /* 0x0000037000017945 */ /* 0x000fe20003800000 */
[----:B0-----:R-:W-:-:S13]  /*82c0*/  ISETP.LT.OR P1, PT, R10, 0x1, !P1 ;  /* 0x000000010a00780c */ /* 0x001fda0004f21670 */
[----:B------:R-:W-:Y:S05]  /*82d0*/  @P1 BRA `(.L_x_173) ;  /* 0x0000000000d01947 */ /* 0x000fea0003800000 */
[----:B------:R-:W-:Y:S02]  /*82e0*/  IMAD.SHL.U32 R16, R5, 0x80, RZ ;  /* 0x0000008005107824 */ /* 0x000fe400078e00ff */
[----:B------:R-:W-:Y:S02]  /*82f0*/  IMAD.SHL.U32 R17, R6, 0x40, RZ ;  /* 0x0000004006117824 */ /* 0x000fe400078e00ff */
[----:B------:R-:W-:Y:S02]  /*8300*/  IMAD.MOV.U32 R18, RZ, RZ, RZ ;  /* 0x000000ffff127224 */ /* 0x000fe400078e00ff */
[----:B------:R-:W-:Y:S02]  /*8310*/  IMAD.U32 R20, RZ, RZ, UR22 ;  /* 0x00000016ff147e24 */ /* 0x000fe4000f8e00ff */
[----:B------:R-:W-:Y:S02]  /*8320*/  IMAD.MOV.U32 R5, RZ, RZ, R12 ;  /* 0x000000ffff057224 */ /* 0x000fe400078e000c */
[----:B------:R-:W-:-:S07]  /*8330*/  IMAD.MOV.U32 R6, RZ, RZ, R15 ;  /* 0x000000ffff067224 */ /* 0x000fce00078e000f */
.L_x_177:
[----:B------:R-:W0:Y:S01]  /*8340*/  S2R R11, SR_CgaCtaId ;  /* 0x00000000000b7919 */ /* 0x000e220000008800 */
[----:B------:R-:W-:-:S04]  /*8350*/  MOV R10, 0x400 ;  /* 0x00000400000a7802 */ /* 0x000fc80000000f00 */
[----:B0-----:R-:W-:Y:S02]  /*8360*/  LEA R21, R11, R10, 0x18 ;  /* 0x0000000a0b157211 */ /* 0x001fe400078ec0ff */
[----:B------:R-:W-:Y:S01]  /*8370*/  SHF.L.U32 R10, R5, 0x1f, RZ ;  /* 0x0000001f050a7819 */ /* 0x000fe200000006ff */
[----:B------:R-:W0:Y:S02]  /*8380*/  @!P3 LDC R11, c[0x0][0x500] ;  /* 0x00014000ff0bbb82 */ /* 0x000e240000000800 */
[----:B------:R-:W-:-:S04]  /*8390*/  IMAD R19, R6, 0x8, R21 ;  /* 0x0000000806137824 */ /* 0x000fc800078e0215 */
[----:B------:R-:W1:Y:S02]  /*83a0*/  SYNCS.PHASECHK.TRANS64.TRYWAIT P1, [R19+URZ+0x38], R10 ;  /* 0x0000380a130075a7 */ /* 0x000e64000802017f */
[----:B-1----:R-:W-:Y:S05]  /*83b0*/  @!P1 BRA `(.L_x_174) ;  /* 0x0000001000209947 */ /* 0x002fea0003800000 */
.L_x_199:
[----:B-1----:R-:W-:Y:S01]  /*83c0*/  PRMT R10, R13, 0x9910, RZ ;  /* 0x000099100d0a7816 */ /* 0x002fe200000000ff */
[----:B0-----:R0:W-:Y:S03]  /*83d0*/  @!P3 SYNCS.ARRIVE.TRANS64 RZ, [R19+URZ], R11 ;  /* 0x0000000b13ffb9a7 */ /* 0x0011e6000800003f */
[----:B------:R-:W-:-:S13]  /*83e0*/  ISETP.NE.AND P1, PT, R10, 0x2, PT ;  /* 0x000000020a00780c */ /* 0x000fda0003f25270 */
[----:B0-----:R-:W-:Y:S05]  /*83f0*/  @P1 BRA `(.L_x_175) ;  /* 0x0000000000041947 */ /* 0x001fea0003800000 */
[----:B------:R-:W-:Y:S01]  /*8400*/  BPT.TRAP 0x1 ;  /* 0x000000040000795c */ /* 0x000fe20000300000 */
.L_x_175:
[----:B------:R-:W-:Y:S05]  /*8410*/  @P0 BRA `(.L_x_176) ;  /* 0x0000000000040947 */ /* 0x000fea0003800000 */
[----:B------:R-:W-:Y:S01]  /*8420*/  BPT.TRAP 0x1 ;  /* 0x000000040000795c */ /* 0x000fe20000300000 */
.L_x_176:
[C-C-:B------:R-:W-:Y:S01]  /*8430*/  IMAD R10, R6.reuse, 0x2000, R21.reuse ;  /* 0x00002000060a7824 */ /* 0x140fe200078e0215 */
[----:B------:R-:W-:Y:S01]  /*8440*/  R2UR UR9, R19 ;  /* 0x00000000130972ca */ /* 0x000fe200000e0000 */
[----:B------:R-:W-:Y:S01]  /*8450*/  IMAD R21, R6, 0x4000, R21 ;  /* 0x0000400006157824 */ /* 0x000fe200078e0215 */
[----:B------:R-:W-:Y:S01]  /*8460*/  UIADD3 UR4, UP0, UR20, 0xf0, URZ ;  /* 0x000000f014047890 */ /* 0x000fe2000ff1e03f */
[----:B------:R-:W-:Y:S01]  /*8470*/  VIADD R20, R20, 0xffffffff ;  /* 0xffffffff14147836 */ /* 0x000fe20000000000 */
[----:B------:R-:W-:Y:S01]  /*8480*/  R2UR UR5, R10 ;  /* 0x000000000a0572ca */ /* 0x000fe200000e0000 */
[----:B------:R-:W-:Y:S01]  /*8490*/  UIADD3 UR24, UP1, UR20, 0x1f0, URZ ;  /* 0x000001f014187890 */ /* 0x000fe2000ff3e03f */
[----:B------:R-:W-:Y:S01]  /*84a0*/  R2UR UR8, R21 ;  /* 0x00000000150872ca */ /* 0x000fe200000e0000 */
[----:B------:R-:W-:Y:S01]  /*84b0*/  VIADD R6, R6, 0x1 ;  /* 0x0000000106067836 */ /* 0x000fe20000000000 */
[----:B------:R-:W-:Y:S01]  /*84c0*/  R2UR UR11, R17 ;  /* 0x00000000110b72ca */ /* 0x000fe200000e0000 */
[----:B------:R-:W-:Y:S01]  /*84d0*/  UIADD3.X UR25, URZ, UR21, URZ, UP1, !UPT ;  /* 0x000000153f197290 */ /* 0x000fe20008ffe43f */
[----:B------:R-:W-:Y:S01]  /*84e0*/  R2UR UR10, R18 ;  /* 0x00000000120a72ca */ /* 0x000fe200000e0000 */
[----:B------:R-:W-:Y:S01]  /*84f0*/  UMOV UR6, 0x0 ;  /* 0x0000000000067882 */ /* 0x000fe20000000000 */
[----:B------:R-:W-:Y:S01]  /*8500*/  R2UR UR12, R4 ;  /* 0x00000000040c72ca */ /* 0x000fe200000e0000 */
[----:B------:R-:W-:Y:S01]  /*8510*/  UMOV UR7, 0x10000000 ;  /* 0x1000000000077882 */ /* 0x000fe20000000000 */
[----:B------:R-:W-:Y:S01]  /*8520*/  R2UR UR19, R16 ;  /* 0x00000000101372ca */ /* 0x000fe200000e0000 */
[----:B------:R-:W-:Y:S01]  /*8530*/  VIADD R18, R18, 0x80 ;  /* 0x0000008012127836 */ /* 0x000fe20000000000 */
[----:B------:R-:W-:Y:S01]  /*8540*/  ISETP.GT.AND P4, PT, R20, 0x1, PT ;  /* 0x000000011400780c */ /* 0x000fe20003f84270 */
[----:B------:R-:W-:Y:S01]  /*8550*/  UIADD3 UR14, UR5, 0x180, URZ ;  /* 0x00000180050e7890 */ /* 0x000fe2000fffe03f */
[----:B------:R-:W-:Y:S01]  /*8560*/  ISETP.NE.AND P1, PT, R6, 0x7, PT ;  /* 0x000000070600780c */ /* 0x000fe20003f25270 */
[----:B------:R-:W-:-:S02]  /*8570*/  UIADD3.X UR5, URZ, UR21, URZ, UP0, !UPT ;  /* 0x000000153f057290 */ /* 0x000fc400087fe43f */
[----:B------:R-:W-:Y:S01]  /*8580*/  UIADD3 UR15, UR8, 0xe180, URZ ;  /* 0x0000e180080f7890 */ /* 0x000fe2000fffe03f */
[----:B------:R-:W-:Y:S02]  /*8590*/  SEL R10, RZ, 0x1, P1 ;  /* 0x00000001ff0a7807 */ /* 0x000fe40000800000 */
[----:B------:R-:W-:Y:S01]  /*85a0*/  UMOV UR8, UR14 ;  /* 0x0000000e00087c82 */ /* 0x000fe20008000000 */
[----:B------:R-:W-:Y:S02]  /*85b0*/  SEL R6, R6, RZ, P1 ;  /* 0x000000ff06067207 */ /* 0x000fe40000800000 */
[----:B------:R-:W-:Y:S01]  /*85c0*/  LOP3.LUT R5, R5, R10, RZ, 0x3c, !PT ;  /* 0x0000000a05057212 */ /* 0x000fe200078e3cff */
[----:B------:R0:W-:Y:S02]  /*85d0*/  UTMALDG.3D [UR8], [UR4], desc[UR6] ;  /* 0x00000608040075b4 */ /* 0x0001e40008011000 */
[----:B0-----:R-:W-:Y:S01]  /*85e0*/  UMOV UR8, UR15 ;  /* 0x0000000f00087c82 */ /* 0x001fe20008000000 */
[----:B------:R-:W-:-:S02]  /*85f0*/  UMOV UR11, UR19 ;  /* 0x00000013000b7c82 */ /* 0x000fc40008000000 */
[----:B------:R0:W-:Y:S02]  /*8600*/  UTMALDG.3D [UR8], [UR24], desc[UR6] ;  /* 0x00000608180075b4 */ /* 0x0001e40008011000 */
[----:B0-----:R-:W-:Y:S05]  /*8610*/  @P4 BRA `(.L_x_177) ;  /* 0xfffffffc00484947 */ /* 0x001fea000383ffff */
.L_x_173:
[----:B------:R-:W-:Y:S05]  /*8620*/  BSYNC B1 ;  /* 0x0000000000017941 */ /* 0x000fea0003800000 */
.L_x_172:
[----:B------:R-:W-:Y:S01]  /*8630*/  LOP3.LUT P5, RZ, R14, 0xff, RZ, 0xc0, !PT ;  /* 0x000000ff0eff7812 */ /* 0x000fe200078ac0ff */
[----:B------:R-:W-:Y:S01]  /*8640*/  VIADD R6, R15, UR13 ;  /* 0x0000000d0f067c36 */ /* 0x000fe20008000000 */
[----:B------:R-:W-:Y:S02]  /*8650*/  UISETP.GE.U32.AND UP0, UPT, UR13, 0x7, UPT ;  /* 0x000000070d00788c */ /* 0x000fe4000bf06070 */
[----:B------:R-:W-:Y:S01]  /*8660*/  IMAD.U32 R14, RZ, RZ, UR13 ;  /* 0x0000000dff0e7e24 */ /* 0x000fe2000f8e00ff */
[----:B------:R-:W-:Y:S01]  /*8670*/  ULDC.64 UR4, c[0x0][0x650] ;  /* 0x0001940000047ab9 */ /* 0x000fe20000000a00 */
[C---:B------:R-:W-:Y:S01]  /*8680*/  IMAD.WIDE.U32 R4, R6.reuse, 0x24924925, RZ ;  /* 0x2492492506047825 */ /* 0x040fe200078e00ff */
[C---:B------:R-:W-:Y:S01]  /*8690*/  ISETP.GT.U32.AND P1, PT, R6.reuse, 0x6, PT ;  /* 0x000000060600780c */ /* 0x040fe20003f24070 */
[----:B------:R-:W-:Y:S01]  /*86a0*/  BSSY B1, `(.L_x_178) ;  /* 0x000006b000017945 */ /* 0x000fe20003800000 */
[----:B------:R-:W-:Y:S01]  /*86b0*/  PLOP3.LUT P4, PT, PT, PT, UP0, 0x80, 0x0 ;  /* 0x000000000000781c */ /* 0x000fe20003f8f008 */
[----:B------:R-:W-:Y:S01]  /*86c0*/  IMAD.IADD R4, R6, 0x1, -R5 ;  /* 0x0000000106047824 */ /* 0x000fe200078e0a05 */
[----:B------:R-:W-:-:S02]  /*86d0*/  ISETP.LT.U32.AND P1, PT, R14, 0x7, P1 ;  /* 0x000000070e00780c */ /* 0x000fc40000f21070 */
[----:B------:R-:W-:Y:S01]  /*86e0*/  PRMT R14, RZ, 0x7610, R14 ;  /* 0x00007610ff0e7816 */ /* 0x000fe2000000000e */
[----:B------:R-:W0:Y:S01]  /*86f0*/  @P5 S2R R11, SR_CgaCtaId ;  /* 0x00000000000b5919 */ /* 0x000e220000008800 */
[----:B------:R-:W-:Y:S02]  /*8700*/  @P5 MOV R10, 0x400 ;  /* 0x00000400000a5802 */ /* 0x000fe40000000f00 */
[----:B------:R-:W-:Y:S01]  /*8710*/  LEA.HI R4, R4, R5, RZ, 0x1f ;  /* 0x0000000504047211 */ /* 0x000fe200078ff8ff */
[----:B------:R-:W-:-:S03]  /*8720*/  IMAD.MOV.U32 R5, RZ, RZ, -0x1 ;  /* 0xffffffffff057424 */ /* 0x000fc600078e00ff */
[----:B------:R-:W-:Y:S01]  /*8730*/  SHF.R.U32.HI R15, RZ, 0x2, R4 ;  /* 0x00000002ff0f7819 */ /* 0x000fe20000011604 */
[----:B------:R-:W-:Y:S01]  /*8740*/  IMAD.MOV.U32 R4, RZ, RZ, -0x1 ;  /* 0xffffffffff047424 */ /* 0x000fe200078e00ff */
[----:B0-----:R-:W-:Y:S02]  /*8750*/  @P5 LEA R10, R11, R10, 0x18 ;  /* 0x0000000a0b0a5211 */ /* 0x001fe400078ec0ff */
[----:B------:R-:W-:Y:S02]  /*8760*/  SEL R11, RZ, 0x1, !P1 ;  /* 0x00000001ff0b7807 */ /* 0x000fe40004800000 */
[----:B------:R-:W-:Y:S01]  /*8770*/  IADD3 R2, P1, R2, R8, RZ ;  /* 0x0000000802027210 */ /* 0x000fe20007f3e0ff */
[----:B------:R0:W-:Y:S01]  /*8780*/  @P5 SYNCS.ARRIVE.TRANS64.A1T0 RZ, [R10+URZ+0xa8], RZ ;  /* 0x0000a8ff0aff59a7 */ /* 0x0001e2000810003f */
[----:B------:R-:W-:-:S03]  /*8790*/  LOP3.LUT R12, R12, R11, RZ, 0x3c, !PT ;  /* 0x0000000b0c0c7212 */ /* 0x000fc600078e3cff */
[----:B------:R-:W-:Y:S01]  /*87a0*/  IMAD.X R3, R3, 0x1, R0, P1 ;  /* 0x0000000103037824 */ /* 0x000fe200008e0600 */
[----:B------:R-:W-:Y:S02]  /*87b0*/  ISETP.GE.U32.AND P1, PT, R2, UR4, PT ;  /* 0x0000000402007c0c */ /* 0x000fe4000bf26070 */
[----:B------:R-:W-:Y:S01]  /*87c0*/  @P4 LOP3.LUT R12, R12, 0x1, R15, 0x78, !PT ;  /* 0x000000010c0c4812 */ /* 0x000fe200078e780f */
[----:B------:R-:W-:Y:S01]  /*87d0*/  IMAD R15, R15, -0x7, R6 ;  /* 0xfffffff90f0f7824 */ /* 0x000fe200078e0206 */
[----:B------:R-:W-:Y:S01]  /*87e0*/  ISETP.GE.U32.AND.EX P1, PT, R3, UR5, PT, P1 ;  /* 0x0000000503007c0c */ /* 0x000fe2000bf26110 */
[----:B------:R-:W-:Y:S01]  /*87f0*/  IMAD.MOV.U32 R6, RZ, RZ, -0x1 ;  /* 0xffffffffff067424 */ /* 0x000fe200078e00ff */
[----:B0-----:R-:W-:-:S11]  /*8800*/  PRMT R10, RZ, 0x7610, R10 ;  /* 0x00007610ff0a7816 */ /* 0x001fd6000000000a */
[----:B------:R-:W-:Y:S05]  /*8810*/  @P1 BRA `(.L_x_179) ;  /* 0x00000004004c1947 */ /* 0x000fea0003800000 */
[----:B------:R-:W0:Y:S01]  /*8820*/  S2R R17, SR_CTAID.X ;  /* 0x0000000000117919 */ /* 0x000e220000002500 */
[----:B------:R-:W-:Y:S01]  /*8830*/  ULDC.64 UR4, c[0x0][0x628] ;  /* 0x00018a0000047ab9 */ /* 0x000fe20000000a00 */
[----:B------:R-:W1:Y:S01]  /*8840*/  LDC R18, c[0x0][0x144] ;  /* 0x00005100ff127b82 */ /* 0x000e620000000800 */
[----:B------:R-:W-:Y:S01]  /*8850*/  ISETP.NE.U32.AND P1, PT, RZ, UR4, PT ;  /* 0x00000004ff007c0c */ /* 0x000fe2000bf25070 */
[----:B------:R-:W2:Y:S01]  /*8860*/  S2R R6, SR_CTAID.Y ;  /* 0x0000000000067919 */ /* 0x000ea20000002600 */
[----:B------:R-:W-:Y:S01]  /*8870*/  ULDC UR6, c[0x0][0x150] ;  /* 0x0000540000067ab9 */ /* 0x000fe20000000800 */
[----:B------:R-:W-:Y:S01]  /*8880*/  ULDC UR7, c[0x0][0x630] ;  /* 0x00018c0000077ab9 */ /* 0x000fe20000000800 */
[----:B------:R-:W-:Y:S01]  /*8890*/  ISETP.NE.AND.EX P1, PT, RZ, UR5, PT, P1 ;  /* 0x00000005ff007c0c */ /* 0x000fe2000bf25310 */
[----:B------:R-:W-:Y:S01]  /*88a0*/  IMAD.MOV.U32 R4, RZ, RZ, R2 ;  /* 0x000000ffff047224 */ /* 0x000fe200078e0002 */
[----:B0-----:R-:W-:-:S05]  /*88b0*/  I2FP.F32.U32 R5, R17 ;  /* 0x0000001100057245 */ /* 0x001fca0000201000 */
[----:B------:R-:W-:Y:S01]  /*88c0*/  FMUL R20, R5, UR6 ;  /* 0x0000000605147c20 */ /* 0x000fe20008400000 */
[----:B------:R-:W-:-:S05]  /*88d0*/  IMAD.MOV.U32 R5, RZ, RZ, R3 ;  /* 0x000000ffff057224 */ /* 0x000fca00078e0003 */
[----:B--2---:R-:W-:Y:S05]  /*88e0*/  @!P1 BRA `(.L_x_180) ;  /* 0x0000000000289947 */ /* 0x004fea0003800000 */
[----:B------:R-:W-:Y:S02]  /*88f0*/  ULDC UR6, c[0x0][0x634] ;  /* 0x00018d0000067ab9 */ /* 0x000fe40000000800 */
[----:B------:R-:W-:-:S05]  /*8900*/  IADD3 R5, P1, R2, UR6, RZ ;  /* 0x0000000602057c10 */ /* 0x000fca000ff3e0ff */
[----:B------:R-:W-:-:S04]  /*8910*/  IMAD.X R19, RZ, RZ, R3, P1 ;  /* 0x000000ffff137224 */ /* 0x000fc800008e0603 */
[----:B------:R-:W-:-:S04]  /*8920*/  IMAD.WIDE.U32 R10, R19, UR4, RZ ;  /* 0x00000004130a7c25 */ /* 0x000fc8000f8e00ff */
[----:B------:R-:W-:-:S04]  /*8930*/  IMAD.WIDE.U32 R10, P1, R5, UR5, R10 ;  /* 0x00000005050a7c25 */ /* 0x000fc8000f82000a */
[----:B------:R-:W-:-:S04]  /*8940*/  IMAD.WIDE.U32 R4, R5, UR4, RZ ;  /* 0x0000000405047c25 */ /* 0x000fc8000f8e00ff */
[----:B------:R-:W-:Y:S01]  /*8950*/  IMAD.MOV.U32 R4, RZ, RZ, R11 ;  /* 0x000000ffff047224 */ /* 0x000fe200078e000b */
[----:B------:R-:W-:Y:S01]  /*8960*/  IADD3 RZ, P4, R5, R10, RZ ;  /* 0x0000000a05ff7210 */ /* 0x000fe20007f9e0ff */
[----:B------:R-:W-:-:S04]  /*8970*/  IMAD.X R5, RZ, RZ, RZ, P1 ;  /* 0x000000ffff057224 */ /* 0x000fc800008e06ff */
[----:B------:R-:W-:-:S08]  /*8980*/  IMAD.WIDE.U32.X R4, R19, UR5, R4, P4 ;  /* 0x0000000513047c25 */ /* 0x000fd0000a0e0404 */
.L_x_180:
[--C-:B------:R-:W-:Y:S01]  /*8990*/  SHF.R.U64 R16, R4, UR7, R5.reuse ;  /* 0x0000000704107c19 */ /* 0x100fe20008001205 */
[----:B------:R-:W0:Y:S01]  /*89a0*/  F2I.U32.TRUNC.NTZ R20, R20 ;  /* 0x0000001400147305 */ /* 0x000e22000020f000 */
[----:B------:R-:W-:Y:S01]  /*89b0*/  SHF.R.U32.HI R4, RZ, UR7, R5 ;  /* 0x00000007ff047c19 */ /* 0x000fe20008011605 */
[----:B------:R-:W-:Y:S01]  /*89c0*/  ULDC.64 UR4, c[0x0][0x620] ;  /* 0x0001880000047ab9 */ /* 0x000fe20000000a00 */
[----:B------:R-:W-:Y:S01]  /*89d0*/  IADD3 R11, P1, RZ, -R16, RZ ;  /* 0x80000010ff0b7210 */ /* 0x000fe20007f3e0ff */
[----:B------:R-:W-:Y:S01]  /*89e0*/  ULDC.64 UR6, c[0x0][0x640] ;  /* 0x0001900000067ab9 */ /* 0x000fe20000000a00 */
[----:B------:R-:W2:Y:S03]  /*89f0*/  LDC R21, c[0x0][0x148] ;  /* 0x00005200ff157b82 */ /* 0x000ea60000000800 */
[----:B------:R-:W-:Y:S01]  /*8a00*/  IMAD.X R4, RZ, RZ, ~R4, P1 ;  /* 0x000000ffff047224 */ /* 0x000fe200008e0e04 */
[----:B------:R-:W-:-:S03]  /*8a10*/  ISETP.NE.U32.AND P1, PT, RZ, UR6, PT ;  /* 0x00000006ff007c0c */ /* 0x000fc6000bf25070 */
[----:B------:R-:W-:Y:S01]  /*8a20*/  IMAD R10, R4, UR4, RZ ;  /* 0x00000004040a7c24 */ /* 0x000fe2000f8e02ff */
[----:B------:R-:W-:Y:S01]  /*8a30*/  ISETP.NE.AND.EX P1, PT, RZ, UR7, PT, P1 ;  /* 0x00000007ff007c0c */ /* 0x000fe2000bf25310 */
[----:B------:R-:W-:Y:S01]  /*8a40*/  IMAD.WIDE.U32 R4, R11, UR4, R2 ;  /* 0x000000040b047c25 */ /* 0x000fe2000f8e0002 */
[----:B------:R-:W-:-:S03]  /*8a50*/  ULDC UR4, c[0x0][0x618] ;  /* 0x0001860000047ab9 */ /* 0x000fc60000000800 */
[----:B------:R-:W-:Y:S01]  /*8a60*/  IMAD R11, R11, UR5, R10 ;  /* 0x000000050b0b7c24 */ /* 0x000fe2000f8e020a */
[----:B------:R-:W-:Y:S01]  /*8a70*/  ULDC UR5, c[0x0][0x154] ;  /* 0x0000550000057ab9 */ /* 0x000fe20000000800 */
[----:B0-----:R-:W-:Y:S02]  /*8a80*/  IMAD.MOV R10, RZ, RZ, -R20 ;  /* 0x000000ffff0a7224 */ /* 0x001fe400078e0a14 */
[----:B------:R-:W-:Y:S02]  /*8a90*/  IMAD.IADD R5, R5, 0x1, R11 ;  /* 0x0000000105057824 */ /* 0x000fe400078e020b */
[----:B-1----:R-:W-:Y:S01]  /*8aa0*/  IMAD R17, R18, R10, R17 ;  /* 0x0000000a12117224 */ /* 0x002fe200078e0211 */
[----:B------:R-:W-:Y:S02]  /*8ab0*/  I2FP.F32.U32 R10, R6 ;  /* 0x00000006000a7245 */ /* 0x000fe40000201000 */
[--C-:B------:R-:W-:Y:S02]  /*8ac0*/  SHF.R.U64 R18, R4, UR4, R5.reuse ;  /* 0x0000000404127c19 */ /* 0x100fe40008001205 */
[----:B------:R-:W-:Y:S01]  /*8ad0*/  SHF.R.U32.HI R5, RZ, UR4, R5 ;  /* 0x00000004ff057c19 */ /* 0x000fe20008011605 */
[----:B------:R-:W-:Y:S01]  /*8ae0*/  FMUL R10, R10, UR5 ;  /* 0x000000050a0a7c20 */ /* 0x000fe20008400000 */
[----:B------:R-:W-:-:S02]  /*8af0*/  ULDC UR4, c[0x0][0x608] ;  /* 0x0001820000047ab9 */ /* 0x000fc40000000800 */
[--C-:B------:R-:W-:Y:S01]  /*8b00*/  SHF.R.U64 R20, R18, UR4, R5.reuse ;  /* 0x0000000412147c19 */ /* 0x100fe20008001205 */
[----:B------:R0:W1:Y:S01]  /*8b10*/  F2I.U32.TRUNC.NTZ R22, R10 ;  /* 0x0000000a00167305 */ /* 0x000062000020f000 */
[----:B------:R-:W-:Y:S01]  /*8b20*/  SHF.R.U32.HI R5, RZ, UR4, R5 ;  /* 0x00000004ff057c19 */ /* 0x000fe20008011605 */
[----:B------:R-:W-:-:S03]  /*8b30*/  ULDC UR4, c[0x0][0x658] ;  /* 0x0001960000047ab9 */ /* 0x000fc60000000800 */
[--C-:B------:R-:W-:Y:S02]  /*8b40*/  SHF.R.U64 R19, R20, UR4, R5.reuse ;  /* 0x0000000414137c19 */ /* 0x100fe40008001205 */
[----:B------:R-:W-:-:S03]  /*8b50*/  SHF.R.U32.HI R23, RZ, UR4, R5 ;  /* 0x00000004ff177c19 */ /* 0x000fc60008011605 */
[----:B------:R-:W-:Y:S02]  /*8b60*/  IMAD.MOV.U32 R4, RZ, RZ, R19 ;  /* 0x000000ffff047224 */ /* 0x000fe400078e0013 */
[----:B------:R-:W-:Y:S01]  /*8b70*/  IMAD.MOV.U32 R5, RZ, RZ, R23 ;  /* 0x000000ffff057224 */ /* 0x000fe200078e0017 */
[----:B0-----:R-:W-:Y:S06]  /*8b80*/  @!P1 BRA `(.L_x_181) ;  /* 0x0000000000289947 */ /* 0x001fec0003800000 */
        /* <DEDUP_REMOVED lines=10> */
.L_x_181:
[----:B------:R-:W-:Y:S01]  /*8c30*/  ULDC UR4, c[0x0][0x648] ;  /* 0x0001920000047ab9 */ /* 0x000fe20000000800 */
[----:B-1----:R-:W-:Y:S01]  /*8c40*/  IMAD.MOV R22, RZ, RZ, -R22 ;  /* 0x000000ffff167224 */ /* 0x002fe200078e0a16 */
[----:B------:R-:W-:Y:S01]  /*8c50*/  SHF.R.U64 R5, R4, UR4, R5 ;  /* 0x0000000404057c19 */ /* 0x000fe20008001205 */
[----:B------:R-:W-:Y:S01]  /*8c60*/  ULDC UR4, c[0x0][0x638] ;  /* 0x00018e0000047ab9 */ /* 0x000fe20000000800 */
[----:B------:R-:W-:Y:S01]  /*8c70*/  LOP3.LUT R4, R20, UR17, RZ, 0xc0, !PT ;  /* 0x0000001114047c12 */ /* 0x000fe2000f8ec0ff */
[----:B--2---:R-:W-:Y:S01]  /*8c80*/  @P2 IMAD R17, R21, R22, R6 ;  /* 0x0000001615112224 */ /* 0x004fe200078e0206 */
[----:B------:R-:W-:Y:S01]  /*8c90*/  LOP3.LUT R18, R18, UR16, RZ, 0xc0, !PT ;  /* 0x0000001012127c12 */ /* 0x000fe2000f8ec0ff */
[----:B------:R-:W-:Y:S01]  /*8ca0*/  IMAD.MOV R6, RZ, RZ, -R5 ;  /* 0x000000ffff067224 */ /* 0x000fe200078e0a05 */
[----:B------:R-:W-:Y:S01]  /*8cb0*/  ULDC UR5, c[0x0][0x610] ;  /* 0x0001840000057ab9 */ /* 0x000fe20000000800 */
[----:B------:R-:W-:Y:S02]  /*8cc0*/  IMAD R4, R5, UR18, R4 ;  /* 0x0000001205047c24 */ /* 0x000fe4000f8e0204 */
[----:B------:R-:W-:Y:S01]  /*8cd0*/  IMAD R19, R6, UR4, R19 ;  /* 0x0000000406137c24 */ /* 0x000fe2000f8e0213 */
[----:B------:R-:W-:Y:S01]  /*8ce0*/  ULDC UR4, c[0x0][0x600] ;  /* 0x0001800000047ab9 */ /* 0x000fe20000000800 */
[----:B------:R-:W-:-:S02]  /*8cf0*/  IMAD R17, R4, UR5, R17 ;  /* 0x0000000504117c24 */ /* 0x000fc4000f8e0211 */
[----:B------:R-:W-:Y:S02]  /*8d00*/  IMAD R6, R19, UR4, R18 ;  /* 0x0000000413067c24 */ /* 0x000fe4000f8e0212 */
[----:B------:R-:W-:Y:S02]  /*8d10*/  IMAD.MOV.U32 R10, RZ, RZ, 0x1 ;  /* 0x00000001ff0a7424 */ /* 0x000fe400078e00ff */
[----:B------:R-:W-:Y:S01]  /*8d20*/  IMAD.MOV.U32 R4, RZ, RZ, R16 ;  /* 0x000000ffff047224 */ /* 0x000fe200078e0010 */
[----:B------:R-:W-:Y:S02]  /*8d30*/  SEL R5, R6, R17, !P2 ;  /* 0x0000001106057207 */ /* 0x000fe40005000000 */
[----:B------:R-:W-:-:S07]  /*8d40*/  SEL R6, R17, R6, !P2 ;  /* 0x0000000611067207 */ /* 0x000fce0005000000 */
.L_x_179:
[----:B------:R-:W-:Y:S05]  /*8d50*/  BSYNC B1 ;  /* 0x0000000000017941 */ /* 0x000fea0003800000 */
.L_x_178:
[----:B------:R-:W-:-:S13]  /*8d60*/  LOP3.LUT P1, RZ, R10, 0xff, RZ, 0xc0, !PT ;  /* 0x000000ff0aff7812 */ /* 0x000fda000782c0ff */
[----:B------:R-:W-:Y:S05]  /*8d70*/  @P1 BRA `(.L_x_182) ;  /* 0xfffffff4003c1947 */ /* 0x000fea000383ffff */
[----:B------:R-:W-:Y:S05]  /*8d80*/  BSYNC B0 ;  /* 0x0000000000007941 */ /* 0x000fea0003800000 */
.L_x_170:
[----:B------:R-:W-:-:S03]  /*8d90*/  UMOV UR4, 0xffffffff ;  /* 0xffffffff00047882 */ /* 0x000fc60000000000 */
[----:B------:R-:W-:Y:S05]  /*8da0*/  BRA.DIV UR4, `(.L_x_183) ;  /* 0x0000000604b87947 */ /* 0x000fea000b800000 */
[----:B------:R-:W-:-:S13]  /*8db0*/  ELECT P0, URZ, PT ;  /* 0x00000000003f782f */ /* 0x000fda0003800000 */
.L_x_202:
[----:B------:R-:W-:Y:S04]  /*8dc0*/  BSSY B0, `(.L_x_184) ;  /* 0x0000046000007945 */ /* 0x000fe80003800000 */
[----:B------:R-:W-:Y:S05]  /*8dd0*/  @!P0 BRA `(.L_x_185) ;  /* 0x0000000400108947 */ /* 0x000fea0003800000 */
[----:B------:R-:W-:-:S04]  /*8de0*/  LOP3.LUT R7, R7, 0x2, RZ, 0xfc, !PT ;  /* 0x0000000207077812 */ /* 0x000fc800078efcff */
[----:B------:R-:W-:-:S13]  /*8df0*/  ISETP.NE.AND P0, PT, R7, 0x3, PT ;  /* 0x000000030700780c */ /* 0x000fda0003f05270 */
[----:B------:R-:W-:Y:S05]  /*8e00*/  @!P0 BRA `(.L_x_186) ;  /* 0x0000000000048947 */ /* 0x000fea0003800000 */
[----:B------:R-:W-:Y:S01]  /*8e10*/  BPT.TRAP 0x1 ;  /* 0x000000040000795c */ /* 0x000fe20000300000 */
.L_x_186:
[----:B------:R-:W0:Y:S01]  /*8e20*/  S2R R3, SR_CgaCtaId ;  /* 0x0000000000037919 */ /* 0x000e220000008800 */
[----:B------:R-:W-:Y:S02]  /*8e30*/  MOV R0, 0x400 ;  /* 0x0000040000007802 */ /* 0x000fe40000000f00 */
[----:B------:R-:W-:Y:S02]  /*8e40*/  SHF.L.U32 R2, R12, 0x1f, RZ ;  /* 0x0000001f0c027819 */ /* 0x000fe400000006ff */
[----:B0-----:R-:W-:-:S05]  /*8e50*/  LEA R0, R3, R0, 0x18 ;  /* 0x0000000003007211 */ /* 0x001fca00078ec0ff */
[----:B------:R-:W-:-:S04]  /*8e60*/  VIADD R0, R0, 0x38 ;  /* 0x0000003800007836 */ /* 0x000fc80000000000 */
[C---:B------:R-:W-:Y:S02]  /*8e70*/  IMAD R5, R15.reuse, 0x8, R0 ;  /* 0x000000080f057824 */ /* 0x040fe400078e0200 */
[----:B------:R-:W-:Y:S02]  /*8e80*/  VIADD R15, R15, 0x1 ;  /* 0x000000010f0f7836 */ /* 0x000fe40000000000 */
[----:B------:R-:W0:Y:S03]  /*8e90*/  SYNCS.PHASECHK.TRANS64.TRYWAIT P0, [R5+URZ], R2 ;  /* 0x00000002050075a7 */ /* 0x000e26000800017f */
[----:B------:R-:W-:-:S04]  /*8ea0*/  ISETP.NE.AND P1, PT, R15, 0x7, PT ;  /* 0x000000070f00780c */ /* 0x000fc80003f25270 */
[----:B------:R-:W-:Y:S02]  /*8eb0*/  SEL R3, RZ, 0x1, P1 ;  /* 0x00000001ff037807 */ /* 0x000fe40000800000 */
[----:B------:R-:W-:Y:S02]  /*8ec0*/  SEL R15, R15, RZ, P1 ;  /* 0x000000ff0f0f7207 */ /* 0x000fe40000800000 */
[----:B------:R-:W-:-:S03]  /*8ed0*/  LOP3.LUT R12, R12, R3, RZ, 0x3c, !PT ;  /* 0x000000030c0c7212 */ /* 0x000fc600078e3cff */
[----:B------:R-:W-:Y:S01]  /*8ee0*/  IMAD R7, R15, 0x8, R0 ;  /* 0x000000080f077824 */ /* 0x000fe200078e0200 */
[----:B------:R-:W-:Y:S01]  /*8ef0*/  SHF.L.U32 R4, R12, 0x1f, RZ ;  /* 0x0000001f0c047819 */ /* 0x000fe200000006ff */
[----:B0-----:R-:W-:Y:S06]  /*8f00*/  @!P0 BRA `(.L_x_187) ;  /* 0x0000000400848947 */ /* 0x001fec0003800000 */
.L_x_203:
[----:B------:R-:W1:Y:S01]  /*8f10*/  SYNCS.PHASECHK.TRANS64.TRYWAIT P0, [R7+URZ], R4 ;  /* 0x00000004070075a7 */ /* 0x000e62000800017f */
[----:B0-----:R-:W-:-:S05]  /*8f20*/  VIADD R2, R15, 0x1 ;  /* 0x000000010f027836 */ /* 0x001fca0000000000 */
[----:B------:R-:W-:-:S04]  /*8f30*/  ISETP.NE.AND P1, PT, R2, 0x7, PT ;  /* 0x000000070200780c */ /* 0x000fc80003f25270 */
[----:B------:R-:W-:Y:S02]  /*8f40*/  SEL R3, RZ, 0x1, P1 ;  /* 0x00000001ff037807 */ /* 0x000fe40000800000 */
[----:B------:R-:W-:Y:S02]  /*8f50*/  SEL R9, R2, RZ, P1 ;  /* 0x000000ff02097207 */ /* 0x000fe40000800000 */
[----:B------:R-:W-:-:S03]  /*8f60*/  LOP3.LUT R12, R12, R3, RZ, 0x3c, !PT ;  /* 0x000000030c0c7212 */ /* 0x000fc600078e3cff */
[----:B------:R-:W-:Y:S01]  /*8f70*/  IMAD R6, R9, 0x8, R0 ;  /* 0x0000000809067824 */ /* 0x000fe200078e0200 */
[----:B------:R-:W-:Y:S01]  /*8f80*/  SHF.L.U32 R5, R12, 0x1f, RZ ;  /* 0x0000001f0c057819 */ /* 0x000fe200000006ff */
[----:B-1----:R-:W-:Y:S06]  /*8f90*/  @!P0 BRA `(.L_x_188) ;  /* 0x0000000400748947 */ /* 0x002fec0003800000 */
.L_x_204:
[----:B------:R-:W1:Y:S01]  /*8fa0*/  SYNCS.PHASECHK.TRANS64.TRYWAIT P0, [R6+URZ], R5 ;  /* 0x00000005060075a7 */ /* 0x000e62000800017f */
[----:B------:R-:W-:-:S05]  /*8fb0*/  VIADD R2, R9, 0x1 ;  /* 0x0000000109027836 */ /* 0x000fca0000000000 */
[----:B------:R-:W-:-:S04]  /*8fc0*/  ISETP.NE.AND P1, PT, R2, 0x7, PT ;  /* 0x000000070200780c */ /* 0x000fc80003f25270 */
[----:B------:R-:W-:Y:S02]  /*8fd0*/  SEL R3, RZ, 0x1, P1 ;  /* 0x00000001ff037807 */ /* 0x000fe40000800000 */
[----:B0-----:R-:W-:Y:S02]  /*8fe0*/  SEL R7, R2, RZ, P1 ;  /* 0x000000ff02077207 */ /* 0x001fe40000800000 */
[----:B------:R-:W-:-:S03]  /*8ff0*/  LOP3.LUT R12, R12, R3, RZ, 0x3c, !PT ;  /* 0x000000030c0c7212 */ /* 0x000fc600078e3cff */
[----:B------:R-:W-:Y:S01]  /*9000*/  IMAD R9, R7, 0x8, R0 ;  /* 0x0000000807097824 */ /* 0x000fe200078e0200 */
[----:B------:R-:W-:Y:S01]  /*9010*/  SHF.L.U32 R4, R12, 0x1f, RZ ;  /* 0x0000001f0c047819 */ /* 0x000fe200000006ff */
[----:B-1----:R-:W-:Y:S06]  /*9020*/  @!P0 BRA `(.L_x_189) ;  /* 0x0000000400648947 */ /* 0x002fec0003800000 */
.L_x_205:
[----:B------:R-:W1:Y:S01]  /*9030*/  SYNCS.PHASECHK.TRANS64.TRYWAIT P0, [R9+URZ], R4 ;  /* 0x00000004090075a7 */ /* 0x000e62000800017f */
[----:B------:R-:W-:-:S05]  /*9040*/  VIADD R2, R7, 0x1 ;  /* 0x0000000107027836 */ /* 0x000fca0000000000 */
[----:B------:R-:W-:-:S04]  /*9050*/  ISETP.NE.AND P1, PT, R2, 0x7, PT ;  /* 0x000000070200780c */ /* 0x000fc80003f25270 */
[----:B------:R-:W-:Y:S02]  /*9060*/  SEL R3, RZ, 0x1, P1 ;  /* 0x00000001ff037807 */ /* 0x000fe40000800000 */
[----:B------:R-:W-:Y:S02]  /*9070*/  SEL R7, R2, RZ, P1 ;  /* 0x000000ff02077207 */ /* 0x000fe40000800000 */
[----:B------:R-:W-:-:S03]  /*9080*/  LOP3.LUT R12, R12, R3, RZ, 0x3c, !PT ;  /* 0x000000030c0c7212 */ /* 0x000fc600078e3cff */
[----:B------:R-:W-:Y:S01]  /*9090*/  IMAD R8, R7, 0x8, R0 ;  /* 0x0000000807087824 */ /* 0x000fe200078e0200 */
[----:B0-----:R-:W-:Y:S01]  /*90a0*/  SHF.L.U32 R5, R12, 0x1f, RZ ;  /* 0x0000001f0c057819 */ /* 0x001fe200000006ff */
[----:B-1----:R-:W-:Y:S06]  /*90b0*/  @!P0 BRA `(.L_x_190) ;  /* 0x0000000400548947 */ /* 0x002fec0003800000 */
.L_x_206:
[----:B------:R-:W1:Y:S01]  /*90c0*/  SYNCS.PHASECHK.TRANS64.TRYWAIT P0, [R8+URZ], R5 ;  /* 0x00000005080075a7 */ /* 0x000e62000800017f */
[----:B------:R-:W-:-:S05]  /*90d0*/  VIADD R2, R7, 0x1 ;  /* 0x0000000107027836 */ /* 0x000fca0000000000 */
[----:B------:R-:W-:-:S04]  /*90e0*/  ISETP.NE.AND P1, PT, R2, 0x7, PT ;  /* 0x000000070200780c */ /* 0x000fc80003f25270 */
[----:B------:R-:W-:Y:S02]  /*90f0*/  SEL R3, RZ, 0x1, P1 ;  /* 0x00000001ff037807 */ /* 0x000fe40000800000 */
[----:B------:R-:W-:Y:S02]  /*9100*/  SEL R7, R2, RZ, P1 ;  /* 0x000000ff02077207 */ /* 0x000fe40000800000 */
[----:B0-----:R-:W-:-:S03]  /*9110*/  LOP3.LUT R9, R12, R3, RZ, 0x3c, !PT ;  /* 0x000000030c097212 */ /* 0x001fc600078e3cff */
[----:B------:R-:W-:Y:S01]  /*9120*/  IMAD R11, R7, 0x8, R0 ;  /* 0x00000008070b7824 */ /* 0x000fe200078e0200 */
[----:B------:R-:W-:Y:S01]  /*9130*/  SHF.L.U32 R6, R9, 0x1f, RZ ;  /* 0x0000001f09067819 */ /* 0x000fe200000006ff */
[----:B-1----:R-:W-:Y:S06]  /*9140*/  @!P0 BRA `(.L_x_191) ;  /* 0x0000000400448947 */ /* 0x002fec0003800000 */
.L_x_207:
[----:B------:R-:W1:Y:S01]  /*9150*/  SYNCS.PHASECHK.TRANS64.TRYWAIT P0, [R11+URZ], R6 ;  /* 0x000000060b0075a7 */ /* 0x000e62000800017f */
[----:B------:R-:W-:-:S05]  /*9160*/  VIADD R2, R7, 0x1 ;  /* 0x0000000107027836 */ /* 0x000fca0000000000 */
[----:B------:R-:W-:-:S04]  /*9170*/  ISETP.NE.AND P1, PT, R2, 0x7, PT ;  /* 0x000000070200780c */ /* 0x000fc80003f25270 */
[----:B------:R-:W-:Y:S02]  /*9180*/  SEL R4, RZ, 0x1, P1 ;  /* 0x00000001ff047807 */ /* 0x000fe40000800000 */
[----:B------:R-:W-:Y:S02]  /*9190*/  SEL R3, R2, RZ, P1 ;  /* 0x000000ff02037207 */ /* 0x000fe40000800000 */
[----:B------:R-:W-:Y:S01]  /*91a0*/  LOP3.LUT R4, R9, R4, RZ, 0x3c, !PT ;  /* 0x0000000409047212 */ /* 0x000fe200078e3cff */
[----:B-1----:R-:W-:Y:S06]  /*91b0*/  @!P0 BRA `(.L_x_192) ;  /* 0x00000004003c8947 */ /* 0x002fec0003800000 */
.L_x_208:
[----:B------:R-:W-:Y:S01]  /*91c0*/  IMAD R3, R3, 0x8, R0 ;  /* 0x0000000803037824 */ /* 0x000fe200078e0200 */
[----:B------:R-:W-:-:S07]  /*91d0*/  SHF.L.U32 R0, R4, 0x1f, RZ ;  /* 0x0000001f04007819 */ /* 0x000fce00000006ff */
.L_x_193:
[----:B--2---:R2:W3:Y:S02]  /*91e0*/  SYNCS.PHASECHK.TRANS64.TRYWAIT P0, [R3+URZ], R0 ;  /* 0x00000000030075a7 */ /* 0x0044e4000800017f */
[----:B---3--:R-:W-:Y:S05]  /*91f0*/  @!P0 NANOSLEEP.SYNCS 0x989680 ;  /* 0x009896800000895d */ /* 0x008fea0003900000 */
[----:B------:R-:W3:Y:S02]  /*9200*/  @!P0 SYNCS.PHASECHK.TRANS64 P0, [R3+URZ], R0 ;  /* 0x00000000030085a7 */ /* 0x000ee4000800007f */
[----:B---3--:R-:W-:Y:S05]  /*9210*/  @!P0 BRA `(.L_x_193) ;  /* 0xfffffffc00f08947 */ /* 0x008fea000383ffff */
.L_x_185:
[----:B------:R-:W-:Y:S05]  /*9220*/  BSYNC B0 ;  /* 0x0000000000007941 */ /* 0x000fea0003800000 */
.L_x_184:
[----:B------:R-:W-:Y:S05]  /*9230*/  EXIT ;  /* 0x000000000000794d */ /* 0x000fea0003800000 */
.L_x_15:
[----:B0-----:R-:W-:-:S04]  /*9240*/  IMAD.U32 R17, RZ, RZ, UR11 ;  /* 0x0000000bff117e24 */ /* 0x001fc8000f8e00ff */
[----:B------:R0:W1:Y:S03]  /*9250*/  SYNCS.PHASECHK.TRANS64.TRYWAIT P0, [R17+URZ+-0x8], R16 ;  /* 0xfffff810110075a7 */ /* 0x000066000800017f */
[----:B-1----:R-:W-:Y:S05]  /*9260*/  @!P0 NANOSLEEP.SYNCS 0x989680 ;  /* 0x009896800000895d */ /* 0x002fea0003900000 */
[----:B------:R-:W1:Y:S02]  /*9270*/  @!P0 SYNCS.PHASECHK.TRANS64 P0, [R17+URZ+-0x8], R16 ;  /* 0xfffff810110085a7 */ /* 0x000e64000800007f */
[----:B-1----:R-:W-:Y:S05]  /*9280*/  @!P0 BRA `(.L_x_15) ;  /* 0xfffffffc00ec8947 */ /* 0x002fea000383ffff */
[----:B------:R-:W-:Y:S05]  /*9290*/  BRA `(.L_x_194) ;  /* 0xffffff80008c7947 */ /* 0x000fea000383ffff */
.L_x_20:
[----:B-1----:R-:W-:-:S04]  /*92a0*/  IMAD.U32 R17, RZ, RZ, UR6 ;  /* 0x00000006ff117e24 */ /* 0x002fc8000f8e00ff */
[----:B------:R1:W2:Y:S03]  /*92b0*/  SYNCS.PHASECHK.TRANS64.TRYWAIT P0, [R17+URZ], R16 ;  /* 0x00000010110075a7 */ /* 0x0002a6000800017f */
[----:B--2---:R-:W-:Y:S05]  /*92c0*/  @!P0 NANOSLEEP.SYNCS 0x989680 ;  /* 0x009896800000895d */ /* 0x004fea0003900000 */
[----:B------:R-:W2:Y:S02]  /*92d0*/  @!P0 SYNCS.PHASECHK.TRANS64 P0, [R17+URZ], R16 ;  /* 0x00000010110085a7 */ /* 0x000ea4000800007f */
[----:B--2---:R-:W-:Y:S05]  /*92e0*/  @!P0 BRA `(.L_x_20) ;  /* 0xfffffffc00ec8947 */ /* 0x004fea000383ffff */
[----:B------:R-:W-:Y:S05]  /*92f0*/  BRA `(.L_x_19) ;  /* 0xffffff8400b87947 */ /* 0x000fea000383ffff */
.L_x_26:
[----:B-1----:R-:W-:-:S04]  /*9300*/  IMAD.U32 R18, RZ, RZ, UR16 ;  /* 0x00000010ff127e24 */ /* 0x002fc8000f8e00ff */
[----:B------:R1:W2:Y:S03]  /*9310*/  SYNCS.PHASECHK.TRANS64.TRYWAIT P0, [R18+URZ], R17 ;  /* 0x00000011120075a7 */ /* 0x0002a6000800017f */
[----:B--2---:R-:W-:Y:S05]  /*9320*/  @!P0 NANOSLEEP.SYNCS 0x989680 ;  /* 0x009896800000895d */ /* 0x004fea0003900000 */
[----:B------:R-:W2:Y:S02]  /*9330*/  @!P0 SYNCS.PHASECHK.TRANS64 P0, [R18+URZ], R17 ;  /* 0x00000011120085a7 */ /* 0x000ea4000800007f */
[----:B--2---:R-:W-:Y:S05]  /*9340*/  @!P0 BRA `(.L_x_26) ;  /* 0xfffffffc00ec8947 */ /* 0x004fea000383ffff */
[----:B------:R-:W-:Y:S05]  /*9350*/  BRA `(.L_x_25) ;  /* 0xffffff9000207947 */ /* 0x000fea000383ffff */
.L_x_34:
[----:B0-----:R-:W-:-:S04]  /*9360*/  IMAD.U32 R17, RZ, RZ, UR11 ;  /* 0x0000000bff117e24 */ /* 0x001fc8000f8e00ff */
[----:B------:R0:W1:Y:S03]  /*9370*/  SYNCS.PHASECHK.TRANS64.TRYWAIT P0, [R17+URZ+0x8], R16 ;  /* 0x00000810110075a7 */ /* 0x000066000800017f */
[----:B-1----:R-:W-:Y:S05]  /*9380*/  @!P0 NANOSLEEP.SYNCS 0x989680 ;  /* 0x009896800000895d */ /* 0x002fea0003900000 */
[----:B------:R-:W1:Y:S02]  /*9390*/  @!P0 SYNCS.PHASECHK.TRANS64 P0, [R17+URZ+0x8], R16 ;  /* 0x00000810110085a7 */ /* 0x000e64000800007f */
[----:B-1----:R-:W-:Y:S05]  /*93a0*/  @!P0 BRA `(.L_x_34) ;  /* 0xfffffffc00ec8947 */ /* 0x002fea000383ffff */
[----:B------:R-:W-:Y:S05]  /*93b0*/  BRA `(.L_x_195) ;  /* 0xffffff9c00b87947 */ /* 0x000fea000383ffff */
.L_x_171:
[----:B------:R-:W-:Y:S01]  /*93c0*/  BSSY B1, `(.L_x_196) ;  /* 0x0000006000017945 */ /* 0x000fe20003800000 */
[----:B------:R-:W-:-:S07]  /*93d0*/  IMAD.MOV.U32 R10, RZ, RZ, -0x1 ;  /* 0xffffffffff0a7424 */ /* 0x000fce00078e00ff */
[----:B------:R-:W-:Y:S05]  /*93e0*/  WARPSYNC.COLLECTIVE R10, `(.L_x_197) ;  /* 0x000000000a0c7348 */ /* 0x000fea0003c00000 */
[----:B------:R-:W-:Y:S02]  /*93f0*/  ELECT P1, UR62, PT ;  /* 0x00000000003e782f */ /* 0x000fe40003820000 */
[----:B------:R-:W-:Y:S01]  /*9400*/  MOV R10, UR62 ;  /* 0x0000003e000a7c02 */ /* 0x000fe20008000f00 */
[----:B------:R-:W-:Y:S10]  /*9410*/  ENDCOLLECTIVE ;  /* 0x000000000000791b */ /* 0x000ff40003800000 */
.L_x_197:
[----:B------:R-:W-:Y:S05]  /*9420*/  BSYNC B1 ;  /* 0x0000000000017941 */ /* 0x000fea0003800000 */
.L_x_196:
[----:B------:R-:W-:Y:S05]  /*9430*/  BRA `(.L_x_198) ;  /* 0xffffffec00987947 */ /* 0x000fea000383ffff */
.L_x_174:
[----:B-1----:R1:W2:Y:S02]  /*9440*/  SYNCS.PHASECHK.TRANS64.TRYWAIT P1, [R19+URZ+0x38], R10 ;  /* 0x0000380a130075a7 */ /* 0x0022a4000802017f */
[----:B--2---:R-:W-:Y:S05]  /*9450*/  @!P1 NANOSLEEP.SYNCS 0x989680 ;  /* 0x009896800000995d */ /* 0x004fea0003900000 */
[----:B------:R-:W2:Y:S02]  /*9460*/  @!P1 SYNCS.PHASECHK.TRANS64 P1, [R19+URZ+0x38], R10 ;  /* 0x0000380a130095a7 */ /* 0x000ea4000802007f */
[----:B--2---:R-:W-:Y:S05]  /*9470*/  @!P1 BRA `(.L_x_174) ;  /* 0xfffffffc00f09947 */ /* 0x004fea000383ffff */
[----:B------:R-:W-:Y:S05]  /*9480*/  BRA `(.L_x_199) ;  /* 0xffffffec00cc7947 */ /* 0x000fea000383ffff */
.L_x_183:
[----:B------:R-:W-:Y:S01]  /*9490*/  BSSY B0, `(.L_x_200) ;  /* 0x0000006000007945 */ /* 0x000fe20003800000 */
[----:B------:R-:W-:-:S07]  /*94a0*/  IMAD.MOV.U32 R10, RZ, RZ, -0x1 ;  /* 0xffffffffff0a7424 */ /* 0x000fce00078e00ff */
[----:B------:R-:W-:Y:S05]  /*94b0*/  WARPSYNC.COLLECTIVE R10, `(.L_x_201) ;  /* 0x000000000a0c7348 */ /* 0x000fea0003c00000 */
[----:B------:R-:W-:Y:S02]  /*94c0*/  ELECT P1, UR62, PT ;  /* 0x00000000003e782f */ /* 0x000fe40003820000 */
[----:B------:R-:W-:Y:S01]  /*94d0*/  MOV R10, UR62 ;  /* 0x0000003e000a7c02 */ /* 0x000fe20008000f00 */
[----:B------:R-:W-:Y:S10]  /*94e0*/  ENDCOLLECTIVE ;  /* 0x000000000000791b */ /* 0x000ff40003800000 */
.L_x_201:
[----:B------:R-:W-:Y:S05]  /*94f0*/  BSYNC B0 ;  /* 0x0000000000007941 */ /* 0x000fea0003800000 */
.L_x_200:
[----:B------:R-:W-:Y:S01]  /*9500*/  PLOP3.LUT P0, PT, P1, PT, PT, 0x80, 0x0 ;  /* 0x000000000000781c */ /* 0x000fe20000f0f070 */
[----:B------:R-:W-:-:S12]  /*9510*/  BRA `(.L_x_202) ;  /* 0xfffffff800287947 */ /* 0x000fd8000383ffff */
.L_x_187:
[----:B0-----:R0:W1:Y:S02]  /*9520*/  SYNCS.PHASECHK.TRANS64.TRYWAIT P0, [R5+URZ], R2 ;  /* 0x00000002050075a7 */ /* 0x001064000800017f */
[----:B-1----:R-:W-:Y:S05]  /*9530*/  @!P0 NANOSLEEP.SYNCS 0x989680 ;  /* 0x009896800000895d */ /* 0x002fea0003900000 */
[----:B------:R-:W1:Y:S02]  /*9540*/  @!P0 SYNCS.PHASECHK.TRANS64 P0, [R5+URZ], R2 ;  /* 0x00000002050085a7 */ /* 0x000e64000800007f */
[----:B-1----:R-:W-:Y:S05]  /*9550*/  @!P0 BRA `(.L_x_187) ;  /* 0xfffffffc00f08947 */ /* 0x002fea000383ffff */
[----:B------:R-:W-:Y:S05]  /*9560*/  BRA `(.L_x_203) ;  /* 0xfffffff800687947 */ /* 0x000fea000383ffff */
.L_x_188:
[----:B0-----:R0:W1:Y:S02]  /*9570*/  SYNCS.PHASECHK.TRANS64.TRYWAIT P0, [R7+URZ], R4 ;  /* 0x00000004070075a7 */ /* 0x001064000800017f */
[----:B-1----:R-:W-:Y:S05]  /*9580*/  @!P0 NANOSLEEP.SYNCS 0x989680 ;  /* 0x009896800000895d */ /* 0x002fea0003900000 */
[----:B------:R-:W1:Y:S02]  /*9590*/  @!P0 SYNCS.PHASECHK.TRANS64 P0, [R7+URZ], R4 ;  /* 0x00000004070085a7 */ /* 0x000e64000800007f */
[----:B-1----:R-:W-:Y:S05]  /*95a0*/  @!P0 BRA `(.L_x_188) ;  /* 0xfffffffc00f08947 */ /* 0x002fea000383ffff */
[----:B------:R-:W-:Y:S05]  /*95b0*/  BRA `(.L_x_204) ;  /* 0xfffffff800787947 */ /* 0x000fea000383ffff */
.L_x_189:
[----:B0-----:R0:W1:Y:S02]  /*95c0*/  SYNCS.PHASECHK.TRANS64.TRYWAIT P0, [R6+URZ], R5 ;  /* 0x00000005060075a7 */ /* 0x001064000800017f */
[----:B-1----:R-:W-:Y:S05]  /*95d0*/  @!P0 NANOSLEEP.SYNCS 0x989680 ;  /* 0x009896800000895d */ /* 0x002fea0003900000 */
[----:B------:R-:W1:Y:S02]  /*95e0*/  @!P0 SYNCS.PHASECHK.TRANS64 P0, [R6+URZ], R5 ;  /* 0x00000005060085a7 */ /* 0x000e64000800007f */
[----:B-1----:R-:W-:Y:S05]  /*95f0*/  @!P0 BRA `(.L_x_189) ;  /* 0xfffffffc00f08947 */ /* 0x002fea000383ffff */
[----:B------:R-:W-:Y:S05]  /*9600*/  BRA `(.L_x_205) ;  /* 0xfffffff800887947 */ /* 0x000fea000383ffff */
.L_x_190:
[----:B0-----:R0:W1:Y:S02]  /*9610*/  SYNCS.PHASECHK.TRANS64.TRYWAIT P0, [R9+URZ], R4 ;  /* 0x00000004090075a7 */ /* 0x001064000800017f */
[----:B-1----:R-:W-:Y:S05]  /*9620*/  @!P0 NANOSLEEP.SYNCS 0x989680 ;  /* 0x009896800000895d */ /* 0x002fea0003900000 */
[----:B------:R-:W1:Y:S02]  /*9630*/  @!P0 SYNCS.PHASECHK.TRANS64 P0, [R9+URZ], R4 ;  /* 0x00000004090085a7 */ /* 0x000e64000800007f */
[----:B-1----:R-:W-:Y:S05]  /*9640*/  @!P0 BRA `(.L_x_190) ;  /* 0xfffffffc00f08947 */ /* 0x002fea000383ffff */
[----:B------:R-:W-:Y:S05]  /*9650*/  BRA `(.L_x_206) ;  /* 0xfffffff800987947 */ /* 0x000fea000383ffff */
.L_x_191:
[----:B0-----:R0:W1:Y:S02]  /*9660*/  SYNCS.PHASECHK.TRANS64.TRYWAIT P0, [R8+URZ], R5 ;  /* 0x00000005080075a7 */ /* 0x001064000800017f */
[----:B-1----:R-:W-:Y:S05]  /*9670*/  @!P0 NANOSLEEP.SYNCS 0x989680 ;  /* 0x009896800000895d */ /* 0x002fea0003900000 */
[----:B------:R-:W1:Y:S02]  /*9680*/  @!P0 SYNCS.PHASECHK.TRANS64 P0, [R8+URZ], R5 ;  /* 0x00000005080085a7 */ /* 0x000e64000800007f */
[----:B-1----:R-:W-:Y:S05]  /*9690*/  @!P0 BRA `(.L_x_191) ;  /* 0xfffffffc00f08947 */ /* 0x002fea000383ffff */
[----:B------:R-:W-:Y:S05]  /*96a0*/  BRA `(.L_x_207) ;  /* 0xfffffff800a87947 */ /* 0x000fea000383ffff */
.L_x_192:
[----:B-1----:R1:W2:Y:S02]  /*96b0*/  SYNCS.PHASECHK.TRANS64.TRYWAIT P0, [R11+URZ], R6 ;  /* 0x000000060b0075a7 */ /* 0x0022a4000800017f */
[----:B--2---:R-:W-:Y:S05]  /*96c0*/  @!P0 NANOSLEEP.SYNCS 0x989680 ;  /* 0x009896800000895d */ /* 0x004fea0003900000 */
[----:B------:R-:W2:Y:S02]  /*96d0*/  @!P0 SYNCS.PHASECHK.TRANS64 P0, [R11+URZ], R6 ;  /* 0x000000060b0085a7 */ /* 0x000ea4000800007f */
[----:B--2---:R-:W-:Y:S05]  /*96e0*/  @!P0 BRA `(.L_x_192) ;  /* 0xfffffffc00f08947 */ /* 0x004fea000383ffff */
[----:B------:R-:W-:Y:S05]  /*96f0*/  BRA `(.L_x_208) ;  /* 0xfffffff800b07947 */ /* 0x000fea000383ffff */
.L_x_209:
[----:B------:R-:W-:-:S00]  /*9700*/  BRA `(.L_x_209) ;  /* 0xfffffffc00fc7947 */ /* 0x000fc0000383ffff */
[----:B------:R-:W-:-:S00]  /*9710*/  NOP ;  /* 0x0000000000007918 */ /* 0x000fc00000000000 */
        /* <DEDUP_REMOVED lines=14> */
.L_x_210:


//--------------------- .nv.shared._ZN7cutlass13device_kernelINS_4gemm6kernel13GemmUniversalIN4cute5tupleIJiiiiEEENS1_10collective13CollectiveMmaINS1_37MainloopSm90TmaGmmaWarpSpecializedFP8ILi7ENS5_IJNS4_1CILi1EEESB_SB_EEENS1_32KernelTmaWarpSpecializedPingpongEEENS5_IJNSA_ILi64EEENSA_ILi128EEESG_EEENS_12float_e5m2_tENS5_IJlSB_lEEESI_SJ_NS4_8TiledMMAINS4_8MMA_AtomIJNS4_4SM904GMMA31MMA_64x128x32_F32E5M2E5M2_SS_TNILNSN_7ScaleInE1ELSP_1EEEEEENS4_6LayoutISC_NS5_IJNSA_ILi0EEEST_ST_EEEEENS5_IJNS4_10UnderscoreESW_SW_EEEEENS4_13SM90_TMA_LOADENS4_14ComposedLayoutINS4_7SwizzleILi3ELi4ELi3EEENS4_18smem_ptr_flag_bitsILi8EEENSS_INS5_IJNSA_ILi8EEESG_EEENS5_IJSG_SB_EEEEEEEvNS4_8identityESZ_S19_vS1A_EENS_8epilogue10collective6detail29Sm90TmaWarpSpecializedAdapterINS1D_15DefaultEpilogueISI_SJ_SJ_NS1C_6thread17LinearCombinationISI_Li1EffLNS1H_9ScaleType4KindE0ELNS_15FloatRoundStyleE2ESI_EENS1_15EpilogueDefaultEEEEEvvEEEEvNT_6ParamsE --------------------------
	.section	.nv.shared._ZN7cutlass13device_kernelINS_4gemm6kernel13GemmUniversalIN4cute5tupleIJiiiiEEENS1_10collective13CollectiveMmaINS1_37MainloopSm90TmaGmmaWarpSpecializedFP8ILi7ENS5_IJNS4_1CILi1EEESB_SB_EEENS1_32KernelTmaWarpSpecializedPingpongEEENS5_IJNSA_ILi64EEENSA_ILi128EEESG_EEENS_12float_e5m2_tENS5_IJlSB_lEEESI_SJ_NS4_8TiledMMAINS4_8MMA_AtomIJNS4_4SM904GMMA31MMA_64x128x32_F32E5M2E5M2_SS_TNILNSN_7ScaleInE1ELSP_1EEEEEENS4_6LayoutISC_NS5_IJNSA_ILi0EEEST_ST_EEEEENS5_IJNS4_10UnderscoreESW_SW_EEEEENS4_13SM90_TMA_LOADENS4_14ComposedLayoutINS4_7SwizzleILi3ELi4ELi3EEENS4_18smem_ptr_flag_bitsILi8EEENSS_INS5_IJNSA_ILi8EEESG_EEENS5_IJSG_SB_EEEEEEEvNS4_8identityESZ_S19_vS1A_EENS_8epilogue10collective6detail29Sm90TmaWarpSpecializedAdapterINS1D_15DefaultEpilogueISI_SJ_SJ_NS1C_6thread17LinearCombinationISI_Li1EffLNS1H_9ScaleType4KindE0ELNS_15FloatRoundStyleE2ESI_EENS1_15EpilogueDefaultEEEEEvvEEEEvNT_6ParamsE,"aw",@nobits
	.sectionflags	@""
	.align	16
	.zero		1024


//--------------------- .nv.shared.reserved.0     --------------------------
	.section	.nv.shared.reserved.0,"aw",@nobits
	.weak		__nv_reservedSMEM_offset_0_alias
	.size		__nv_reservedSMEM_offset_0_alias, 0, 0
	.other		__nv_reservedSMEM_offset_0_alias,@"STO_CUDA_RESERVED_SHARED STV_DEFAULT"
__nv_reservedSMEM_offset_0_alias:
	.zero		0


//--------------------- .nv.global                --------------------------
	.section	.nv.global,"aw",@nobits
.nv.global:
	.type		_ZN40_INTERNAL_42814990_4_k_cu_bb9ab183_205404cute1_E,@object
	.size		_ZN40_INTERNAL_42814990_4_k_cu_bb9ab183_205404cute1_E,(_ZN40_INTERNAL_42814990_4_k_cu_bb9ab183_205404cuda3std3__45__cpo6cbeginE - _ZN40_INTERNAL_42814990_4_k_cu_bb9ab183_205404cute1_E)
_ZN40_INTERNAL_42814990_4_k_cu_bb9ab183_205404cute1_E:
	.zero		1
	.type		_ZN40_INTERNAL_42814990_4_k_cu_bb9ab183_205404cuda3std3__45__cpo6cbeginE,@object
	.size		_ZN40_INTERNAL_42814990_4_k_cu_bb9ab183_205404cuda3std3__45__cpo6cbeginE,(_ZN40_INTERNAL_42814990_4_k_cu_bb9ab183_205404cuda3std3__48in_placeE - _ZN40_INTERNAL_42814990_4_k_cu_bb9ab183_205404cuda3std3__45__cpo6cbeginE)
_ZN40_INTERNAL_42814990_4_k_cu_bb9ab183_205404cuda3std3__45__cpo6cbeginE:
	.zero		1
	.type		_ZN40_INTERNAL_42814990_4_k_cu_bb9ab183_205404cuda3std3__48in_placeE,@object
	.size		_ZN40_INTERNAL_42814990_4_k_cu_bb9ab183_205404cuda3std3__48in_placeE,(_ZN40_INTERNAL_42814990_4_k_cu_bb9ab183_205404cuda3std6ranges3__45__cpo9iter_moveE - _ZN40_INTERNAL_42814990_4_k_cu_bb9ab183_205404cuda3std3__48in_placeE)
_ZN40_INTERNAL_42814990_4_k_cu_bb9ab183_205404cuda3std3__48in_placeE:
	.zero		1
	.type		_ZN40_INTERNAL_42814990_4_k_cu_bb9ab183_205404cuda3std6ranges3__45__cpo9iter_moveE,@object
	.size		_ZN40_INTERNAL_42814990_4_k_cu_bb9ab183_205404cuda3std6ranges3__45__cpo9iter_moveE,(_ZN40_INTERNAL_42814990_4_k_cu_bb9ab183_205404cuda3std3__45__cpo5beginE - _ZN40_INTERNAL_42814990_4_k_cu_bb9ab183_205404cuda3std6ranges3__45__cpo9iter_moveE)
_ZN40_INTERNAL_42814990_4_k_cu_bb9ab183_205404cuda3std6ranges3__45__cpo9iter_moveE:
	.zero		1
	.type		_ZN40_INTERNAL_42814990_4_k_cu_bb9ab183_205404cuda3std3__45__cpo5beginE,@object
	.size		_ZN40_INTERNAL_42814990_4_k_cu_bb9ab183_205404cuda3std3__45__cpo5beginE,(_ZN40_INTERNAL_42814990_4_k_cu_bb9ab183_205404cuda3std3__442_GLOBAL__N__42814990_4_k_cu_bb9ab183_205406ignoreE - _ZN40_INTERNAL_42814990_4_k_cu_bb9ab183_205404cuda3std3__45__cpo5beginE)
_ZN40_INTERNAL_42814990_4_k_cu_bb9ab183_205404cuda3std3__45__cpo5beginE:
	.zero		1
	.type		_ZN40_INTERNAL_42814990_4_k_cu_bb9ab183_205404cuda3std3__442_GLOBAL__N__42814990_4_k_cu_bb9ab183_205406ignoreE,@object
	.size		_ZN40_INTERNAL_42814990_4_k_cu_bb9ab183_205404cuda3std3__442_GLOBAL__N__42814990_4_k_cu_bb9ab183_205406ignoreE,(_ZN40_INTERNAL_42814990_4_k_cu_bb9ab183_205404cute7productE - _ZN40_INTERNAL_42814990_4_k_cu_bb9ab183_205404cuda3std3__442_GLOBAL__N__42814990_4_k_cu_bb9ab183_205406ignoreE)
_ZN40_INTERNAL_42814990_4_k_cu_bb9ab183_205404cuda3std3__442_GLOBAL__N__42814990_4_k_cu_bb9ab183_205406ignoreE:
	.zero		1
	.type		_ZN40_INTERNAL_42814990_4_k_cu_bb9ab183_205404cute7productE,@object
	.size		_ZN40_INTERNAL_42814990_4_k_cu_bb9ab183_205404cute7productE,(_ZN40_INTERNAL_42814990_4_k_cu_bb9ab183_205404cuda3std3__45__cpo3endE - _ZN40_INTERNAL_42814990_4_k_cu_bb9ab183_205404cute7productE)
_ZN40_INTERNAL_42814990_4_k_cu_bb9ab183_205404cute7productE:
	.zero		1
	.type		_ZN40_INTERNAL_42814990_4_k_cu_bb9ab183_205404cuda3std3__45__cpo3endE,@object
	.size		_ZN40_INTERNAL_42814990_4_k_cu_bb9ab183_205404cuda3std3__45__cpo3endE,(_ZN40_INTERNAL_42814990_4_k_cu_bb9ab183_205404cuda3std3__419piecewise_constructE - _ZN40_INTERNAL_42814990_4_k_cu_bb9ab183_205404cuda3std3__45__cpo3endE)
_ZN40_INTERNAL_42814990_4_k_cu_bb9ab183_205404cuda3std3__45__cpo3endE:
	.zero		1
	.type		_ZN40_INTERNAL_42814990_4_k_cu_bb9ab183_205404cuda3std3__419piecewise_constructE,@object
	.size		_ZN40_INTERNAL_42814990_4_k_cu_bb9ab183_205404cuda3std3__419piecewise_constructE,(_ZN40_INTERNAL_42814990_4_k_cu_bb9ab183_205404cuda3std3__45__cpo4cendE - _ZN40_INTERNAL_42814990_4_k_cu_bb9ab183_205404cuda3std3__419piecewise_constructE)
_ZN40_INTERNAL_42814990_4_k_cu_bb9ab183_205404cuda3std3__419piecewise_constructE:
	.zero		1
	.type		_ZN40_INTERNAL_42814990_4_k_cu_bb9ab183_205404cuda3std3__45__cpo4cendE,@object
	.size		_ZN40_INTERNAL_42814990_4_k_cu_bb9ab183_205404cuda3std3__45__cpo4cendE,(_ZN40_INTERNAL_42814990_4_k_cu_bb9ab183_205404cuda3std6ranges3__45__cpo4swapE - _ZN40_INTERNAL_42814990_4_k_cu_bb9ab183_205404cuda3std3__45__cpo4cendE)
_ZN40_INTERNAL_42814990_4_k_cu_bb9ab183_205404cuda3std3__45__cpo4cendE:
	.zero		1
	.type		_ZN40_INTERNAL_42814990_4_k_cu_bb9ab183_205404cuda3std6ranges3__45__cpo4swapE,@object
	.size		_ZN40_INTERNAL_42814990_4_k_cu_bb9ab183_205404cuda3std6ranges3__45__cpo4swapE,(.L_7 - _ZN40_INTERNAL_42814990_4_k_cu_bb9ab183_205404cuda3std6ranges3__45__cpo4swapE)
_ZN40_INTERNAL_42814990_4_k_cu_bb9ab183_205404cuda3std6ranges3__45__cpo4swapE:
	.zero		1
.L_7:


//--------------------- .nv.constant0._ZN7cutlass13device_kernelINS_4gemm6kernel13GemmUniversalIN4cute5tupleIJiiiiEEENS1_10collective13CollectiveMmaINS1_37MainloopSm90TmaGmmaWarpSpecializedFP8ILi7ENS5_IJNS4_1CILi1EEESB_SB_EEENS1_32KernelTmaWarpSpecializedPingpongEEENS5_IJNSA_ILi64EEENSA_ILi128EEESG_EEENS_12float_e5m2_tENS5_IJlSB_lEEESI_SJ_NS4_8TiledMMAINS4_8MMA_AtomIJNS4_4SM904GMMA31MMA_64x128x32_F32E5M2E5M2_SS_TNILNSN_7ScaleInE1ELSP_1EEEEEENS4_6LayoutISC_NS5_IJNSA_ILi0EEEST_ST_EEEEENS5_IJNS4_10UnderscoreESW_SW_EEEEENS4_13SM90_TMA_LOADENS4_14ComposedLayoutINS4_7SwizzleILi3ELi4ELi3EEENS4_18smem_ptr_flag_bitsILi8EEENSS_INS5_IJNSA_ILi8EEESG_EEENS5_IJSG_SB_EEEEEEEvNS4_8identityESZ_S19_vS1A_EENS_8epilogue10collective6detail29Sm90TmaWarpSpecializedAdapterINS1D_15DefaultEpilogueISI_SJ_SJ_NS1C_6thread17LinearCombinationISI_Li1EffLNS1H_9ScaleType4KindE0ELNS_15FloatRoundStyleE2ESI_EENS1_15EpilogueDefaultEEEEEvvEEEEvNT_6ParamsE --------------------------
	.section	.nv.constant0._ZN7cutlass13device_kernelINS_4gemm6kernel13GemmUniversalIN4cute5tupleIJiiiiEEENS1_10collective13CollectiveMmaINS1_37MainloopSm90TmaGmmaWarpSpecializedFP8ILi7ENS5_IJNS4_1CILi1EEESB_SB_EEENS1_32KernelTmaWarpSpecializedPingpongEEENS5_IJNSA_ILi64EEENSA_ILi128EEESG_EEENS_12float_e5m2_tENS5_IJlSB_lEEESI_SJ_NS4_8TiledMMAINS4_8MMA_AtomIJNS4_4SM904GMMA31MMA_64x128x32_F32E5M2E5M2_SS_TNILNSN_7ScaleInE1ELSP_1EEEEEENS4_6LayoutISC_NS5_IJNSA_ILi0EEEST_ST_EEEEENS5_IJNS4_10UnderscoreESW_SW_EEEEENS4_13SM90_TMA_LOADENS4_14ComposedLayoutINS4_7SwizzleILi3ELi4ELi3EEENS4_18smem_ptr_flag_bitsILi8EEENSS_INS5_IJNSA_ILi8EEESG_EEENS5_IJSG_SB_EEEEEEEvNS4_8identityESZ_S19_vS1A_EENS_8epilogue10collective6detail29Sm90TmaWarpSpecializedAdapterINS1D_15DefaultEpilogueISI_SJ_SJ_NS1C_6thread17LinearCombinationISI_Li1EffLNS1H_9ScaleType4KindE0ELNS_15FloatRoundStyleE2ESI_EENS1_15EpilogueDefaultEEEEEvvEEEEvNT_6ParamsE,"a",@progbits
	.sectionflags	@""
	.align	4
.nv.constant0._ZN7cutlass13device_kernelINS_4gemm6kernel13GemmUniversalIN4cute5tupleIJiiiiEEENS1_10collective13CollectiveMmaINS1_37MainloopSm90TmaGmmaWarpSpecializedFP8ILi7ENS5_IJNS4_1CILi1EEESB_SB_EEENS1_32KernelTmaWarpSpecializedPingpongEEENS5_IJNSA_ILi64EEENSA_ILi128EEESG_EEENS_12float_e5m2_tENS5_IJlSB_lEEESI_SJ_NS4_8TiledMMAINS4_8MMA_AtomIJNS4_4SM904GMMA31MMA_64x128x32_F32E5M2E5M2_SS_TNILNSN_7ScaleInE1ELSP_1EEEEEENS4_6LayoutISC_NS5_IJNSA_ILi0EEEST_ST_EEEEENS5_IJNS4_10UnderscoreESW_SW_EEEEENS4_13SM90_TMA_LOADENS4_14ComposedLayoutINS4_7SwizzleILi3ELi4ELi3EEENS4_18smem_ptr_flag_bitsILi8EEENSS_INS5_IJNSA_ILi8EEESG_EEENS5_IJSG_SB_EEEEEEEvNS4_8identityESZ_S19_vS1A_EENS_8epilogue10collective6detail29Sm90TmaWarpSpecializedAdapterINS1D_15DefaultEpilogueISI_SJ_SJ_NS1C_6thread17LinearCombinationISI_Li1EffLNS1H_9ScaleType4KindE0ELNS_15FloatRoundStyleE2ESI_EENS1_15EpilogueDefaultEEEEEvvEEEEvNT_6ParamsE:
	.zero		1664


//--------------------- SYMBOLS --------------------------

	.type		.nv.reservedSmem.offset0,@object
	.size		.nv.reservedSmem.offset0,0x4
